	.target	sm_90a

	.elftype	@"ET_EXEC"


//--------------------- .note.nv.tkinfo           --------------------------
	.section	.note.nv.tkinfo,"",@"SHT_NOTE"
	.sectionflags	@"SHF_NOTE_NV_TKINFO"
	.tkinfo
        /*0018*/ 	.word	0x00000002
        /*0030*/ 	.string	""
        /*0030*/ 	.string	"ptxas"
        /*0030*/ 	.string	"Cuda compilation tools, release 13.0, V13.0.88"
        /*0030*/ 	.string	"Build cuda_13.0.r13.0/compiler.36424714_0"
        /*0030*/ 	.string	"-arch sm_90a -m 64 "



//--------------------- .note.nv.cuinfo           --------------------------
	.section	.note.nv.cuinfo,"",@"SHT_NOTE"
	.sectionflags	@"SHF_NOTE_NV_CUINFO"
        /*0018*/ 	.short	0x0002
        /*001a*/ 	.short	0x005a
        /*001c*/ 	.short	0x0082
	.zero		2


//--------------------- .nv.info                  --------------------------
	.section	.nv.info,"",@"SHT_CUDA_INFO"
	.align	4


	//----- nvinfo : EIATTR_REGCOUNT
	.align		4
        /*0000*/ 	.byte	0x04, 0x2f
        /*0002*/ 	.short	(.L_15 - .L_14)
	.align		4
.L_14:
        /*0004*/ 	.word	index@(_ZN7cutlass13device_kernelINS_4fmha6kernel13FmhaKernelTmaINS1_10collective15FmhaMainloopTmaINS_6half_tEfN4cute5tupleIJNS7_1CILi64EEESA_NS9_ILi32EEEEEENS4_14ResidualFusionEJEEENS4_15FmhaFwdEpilogueIS6_fNS8_IJSA_SB_SA_EEEEEJEEEEEvNT_6ParamsE)
        /*0008*/ 	.word	0x00000052


	//----- nvinfo : EIATTR_FRAME_SIZE
	.align		4
.L_15:
        /*000c*/ 	.byte	0x04, 0x11
        /*000e*/ 	.short	(.L_17 - .L_16)
	.align		4
.L_16:
        /*0010*/ 	.word	index@($__internal_0_$__cuda_sm20_rcp_rn_f32_slowpath)
        /*0014*/ 	.word	0x00000000


	//----- nvinfo : EIATTR_FRAME_SIZE
	.align		4
.L_17:
        /*0018*/ 	.byte	0x04, 0x11
        /*001a*/ 	.short	(.L_19 - .L_18)
	.align		4
.L_18:
        /*001c*/ 	.word	index@(_ZN7cutlass13device_kernelINS_4fmha6kernel13FmhaKernelTmaINS1_10collective15FmhaMainloopTmaINS_6half_tEfN4cute5tupleIJNS7_1CILi64EEESA_NS9_ILi32EEEEEENS4_14ResidualFusionEJEEENS4_15FmhaFwdEpilogueIS6_fNS8_IJSA_SB_SA_EEEEEJEEEEEvNT_6ParamsE)
        /*0020*/ 	.word	0x00000000


	//----- nvinfo : EIATTR_MIN_STACK_SIZE
	.align		4
.L_19:
        /*0024*/ 	.byte	0x04, 0x12
        /*0026*/ 	.short	(.L_21 - .L_20)
	.align		4
.L_20:
        /*0028*/ 	.word	index@(_ZN7cutlass13device_kernelINS_4fmha6kernel13FmhaKernelTmaINS1_10collective15FmhaMainloopTmaINS_6half_tEfN4cute5tupleIJNS7_1CILi64EEESA_NS9_ILi32EEEEEENS4_14ResidualFusionEJEEENS4_15FmhaFwdEpilogueIS6_fNS8_IJSA_SB_SA_EEEEEJEEEEEvNT_6ParamsE)
        /*002c*/ 	.word	0x00000000
.L_21:


//--------------------- .nv.compat                --------------------------
	.section	.nv.compat,"",@"SHT_CUDA_COMPAT_INFO"
	.align	4
        /*0000*/ 	.byte	0x02, 0x09, 0x01, 0x00, 0x02, 0x02, 0x04, 0x00, 0x02, 0x05, 0x05, 0x00, 0x03, 0x07, 0x01, 0x01
        /*0010*/ 	.byte	0x02, 0x03, 0x01, 0x00, 0x02, 0x06, 0x01, 0x00, 0x04, 0x0b, 0x08, 0x00, 0x00, 0x00, 0x00, 0x00
        /*0020*/ 	.byte	0x00, 0x00, 0x00, 0x00


//--------------------- .nv.info._ZN7cutlass13device_kernelINS_4fmha6kernel13FmhaKernelTmaINS1_10collective15FmhaMainloopTmaINS_6half_tEfN4cute5tupleIJNS7_1CILi64EEESA_NS9_ILi32EEEEEENS4_14ResidualFusionEJEEENS4_15FmhaFwdEpilogueIS6_fNS8_IJSA_SB_SA_EEEEEJEEEEEvNT_6ParamsE --------------------------
	.section	.nv.info._ZN7cutlass13device_kernelINS_4fmha6kernel13FmhaKernelTmaINS1_10collective15FmhaMainloopTmaINS_6half_tEfN4cute5tupleIJNS7_1CILi64EEESA_NS9_ILi32EEEEEENS4_14ResidualFusionEJEEENS4_15FmhaFwdEpilogueIS6_fNS8_IJSA_SB_SA_EEEEEJEEEEEvNT_6ParamsE,"",@"SHT_CUDA_INFO"
	.sectionflags	@""
	.align	4


	//----- nvinfo : EIATTR_CUDA_API_VERSION
	.align		4
        /*0000*/ 	.byte	0x04, 0x37
        /*0002*/ 	.short	(.L_23 - .L_22)
.L_22:
        /*0004*/ 	.word	0x00000082


	//----- nvinfo : EIATTR_KPARAM_INFO
	.align		4
.L_23:
        /*0008*/ 	.byte	0x04, 0x17
        /*000a*/ 	.short	(.L_25 - .L_24)
.L_24:
        /*000c*/ 	.word	0x00000000
        /*0010*/ 	.short	0x0000
        /*0012*/ 	.short	0x0070
        /*0014*/ 	.byte	0x00, 0xf0, 0x01, 0x20


	//----- nvinfo : EIATTR_SPARSE_MMA_MASK
	.align		4
.L_25:
        /*0018*/ 	.byte	0x03, 0x50
        /*001a*/ 	.short	0x0000


	//----- nvinfo : EIATTR_MAXREG_COUNT
	.align		4
        /*001c*/ 	.byte	0x03, 0x1b
        /*001e*/ 	.short	0x00ff


	//----- nvinfo : EIATTR_NUM_BARRIERS
	.align		4
        /*0020*/ 	.byte	0x02, 0x4c
        /*0022*/ 	.byte	0x02
	.zero		1


	//----- nvinfo : EIATTR_EXTERNS
	.align		4
        /*0024*/ 	.byte	0x04, 0x0f
        /*0026*/ 	.short	(.L_27 - .L_26)


	//   ....[0]....
	.align		4
.L_26:
        /*0028*/ 	.word	index@(__assertfail)


	//----- nvinfo : EIATTR_MERCURY_ISA_VERSION
	.align		4
.L_27:
        /*002c*/ 	.byte	0x03, 0x5f
        /*002e*/ 	.short	0x0101


	//----- nvinfo : EIATTR_COOP_GROUP_MASK_REGIDS
	.align		4
        /*0030*/ 	.byte	0x04, 0x29
        /*0032*/ 	.short	(.L_29 - .L_28)


	//   ....[0]....
.L_28:
        /*0034*/ 	.word	0xffffffff


	//   ....[1]....
        /*0038*/ 	.word	0xffffffff


	//   ....[2]....
        /*003c*/ 	.word	0xffffffff


	//   ....[3]....
        /*0040*/ 	.word	0xffffffff


	//   ....[4]....
        /*0044*/ 	.word	0xffffffff


	//   ....[5]....
        /*0048*/ 	.word	0xffffffff


	//   ....[6]....
        /*004c*/ 	.word	0xffffffff


	//   ....[7]....
        /*0050*/ 	.word	0xffffffff


	//   ....[8]....
        /*0054*/ 	.word	0xffffffff


	//   ....[9]....
        /*0058*/ 	.word	0xffffffff


	//   ....[10]....
        /*005c*/ 	.word	0xffffffff


	//   ....[11]....
        /*0060*/ 	.word	0xffffffff


	//   ....[12]....
        /*0064*/ 	.word	0xffffffff


	//   ....[13]....
        /*0068*/ 	.word	0xffffffff


	//   ....[14]....
        /*006c*/ 	.word	0xffffffff


	//   ....[15]....
        /*0070*/ 	.word	0xffffffff


	//   ....[16]....
        /*0074*/ 	.word	0xffffffff


	//   ....[17]....
        /*0078*/ 	.word	0xffffffff


	//   ....[18]....
        /*007c*/ 	.word	0xffffffff


	//   ....[19]....
        /*0080*/ 	.word	0xffffffff


	//   ....[20]....
        /*0084*/ 	.word	0xffffffff


	//----- nvinfo : EIATTR_COOP_GROUP_INSTR_OFFSETS
	.align		4
.L_29:
        /*0088*/ 	.byte	0x04, 0x28
        /*008a*/ 	.short	(.L_31 - .L_30)


	//   ....[0]....
.L_30:
        /*008c*/ 	.word	0x00000050


	//   ....[1]....
        /*0090*/ 	.word	0x00000140


	//   ....[2]....
        /*0094*/ 	.word	0x00000270


	//   ....[3]....
        /*0098*/ 	.word	0x00000410


	//   ....[4]....
        /*009c*/ 	.word	0x00000550


	//   ....[5]....
        /*00a0*/ 	.word	0x00001880


	//   ....[6]....
        /*00a4*/ 	.word	0x00001960


	//   ....[7]....
        /*00a8*/ 	.word	0x000019a0


	//   ....[8]....
        /*00ac*/ 	.word	0x00001a20


	//   ....[9]....
        /*00b0*/ 	.word	0x00002f80


	//   ....[10]....
        /*00b4*/ 	.word	0x00002fa0


	//   ....[11]....
        /*00b8*/ 	.word	0x00002fc0


	//   ....[12]....
        /*00bc*/ 	.word	0x00002fe0


	//   ....[13]....
        /*00c0*/ 	.word	0x00004ed0


	//   ....[14]....
        /*00c4*/ 	.word	0x00004ef0


	//   ....[15]....
        /*00c8*/ 	.word	0x00004f20


	//   ....[16]....
        /*00cc*/ 	.word	0x00004f50


	//   ....[17]....
        /*00d0*/ 	.word	0x000064a0


	//   ....[18]....
        /*00d4*/ 	.word	0x000064e0


	//   ....[19]....
        /*00d8*/ 	.word	0x00006520


	//   ....[20]....
        /*00dc*/ 	.word	0x00006530


	//----- nvinfo : EIATTR_SYSCALL_OFFSETS
	.align		4
.L_31:
        /*00e0*/ 	.byte	0x04, 0x46
        /*00e2*/ 	.short	(.L_33 - .L_32)


	//   ....[0]....
.L_32:
        /*00e4*/ 	.word	0x00006d80


	//   ....[1]....
        /*00e8*/ 	.word	0x00006ea0


	//----- nvinfo : EIATTR_MBARRIER_INSTR_OFFSETS
	.align		4
.L_33:
        /*00ec*/ 	.byte	0x04, 0x39
        /*00ee*/ 	.short	(.L_35 - .L_34)


	//   ....[0]....
.L_34:
        /*00f0*/ 	.word	0x00000240
        /*00f4*/ 	.word	0x000000ff
        /*00f8*/ 	.word	0x00005040
        /*00fc*/ 	.short	0x0100
        /*00fe*/ 	.byte	0x08
	.zero		1


	//   ....[1]....
        /*0100*/ 	.word	0x00000250
        /*0104*/ 	.word	0x000000ff
        /*0108*/ 	.word	0x00005048
        /*010c*/ 	.short	0x0100
        /*010e*/ 	.byte	0x08
	.zero		1


	//   ....[2]....
        /*0110*/ 	.word	0x00000380
        /*0114*/ 	.word	0x000000ff
        /*0118*/ 	.word	0x00005000
        /*011c*/ 	.short	0x0100
        /*011e*/ 	.byte	0x08
	.zero		1


	//   ....[3]....
        /*0120*/ 	.word	0x00000390
        /*0124*/ 	.word	0x000000ff
        /*0128*/ 	.word	0x00005020
        /*012c*/ 	.short	0x0100
        /*012e*/ 	.byte	0x08
	.zero		1


	//   ....[4]....
        /*0130*/ 	.word	0x000003a0
        /*0134*/ 	.word	0x000000ff
        /*0138*/ 	.word	0x00005008
        /*013c*/ 	.short	0x0100
        /*013e*/ 	.byte	0x08
	.zero		1


	//   ....[5]....
        /*0140*/ 	.word	0x000003b0
        /*0144*/ 	.word	0x000000ff
        /*0148*/ 	.word	0x00005028
        /*014c*/ 	.short	0x0100
        /*014e*/ 	.byte	0x08
	.zero		1


	//   ....[6]....
        /*0150*/ 	.word	0x000003c0
        /*0154*/ 	.word	0x000000ff
        /*0158*/ 	.word	0x00005010
        /*015c*/ 	.short	0x0100
        /*015e*/ 	.byte	0x08
	.zero		1


	//   ....[7]....
        /*0160*/ 	.word	0x000003d0
        /*0164*/ 	.word	0x000000ff
        /*0168*/ 	.word	0x00005030
        /*016c*/ 	.short	0x0100
        /*016e*/ 	.byte	0x08
	.zero		1


	//   ....[8]....
        /*0170*/ 	.word	0x000003e0
        /*0174*/ 	.word	0x000000ff
        /*0178*/ 	.word	0x00005018
        /*017c*/ 	.short	0x0100
        /*017e*/ 	.byte	0x08
	.zero		1


	//   ....[9]....
        /*0180*/ 	.word	0x000003f0
        /*0184*/ 	.word	0x000000ff
        /*0188*/ 	.word	0x00005038
        /*018c*/ 	.short	0x0100
        /*018e*/ 	.byte	0x08
	.zero		1


	//   ....[10]....
        /*0190*/ 	.word	0x00000520
        /*0194*/ 	.word	0x000000ff
        /*0198*/ 	.word	0x00005050
        /*019c*/ 	.short	0x0100
        /*019e*/ 	.byte	0x08
	.zero		1


	//   ....[11]....
        /*01a0*/ 	.word	0x00000530
        /*01a4*/ 	.word	0x000000ff
        /*01a8*/ 	.word	0x00005058
        /*01ac*/ 	.short	0x0100
        /*01ae*/ 	.byte	0x08
	.zero		1


	//   ....[12]....
        /*01b0*/ 	.word	0x00000690
        /*01b4*/ 	.word	0x00000003
        /*01b8*/ 	.word	0x00005048
        /*01bc*/ 	.short	0x010a
        /*01be*/ 	.byte	0x3f
	.zero		1


	//   ....[13]....
        /*01c0*/ 	.word	0x00000960
        /*01c4*/ 	.word	0x00000002
        /*01c8*/ 	.word	0x00005020
        /*01cc*/ 	.short	0x010a
        /*01ce*/ 	.byte	0x3f
	.zero		1


	//   ....[14]....
        /*01d0*/ 	.word	0x00000b10
        /*01d4*/ 	.word	0x00000002
        /*01d8*/ 	.word	0x00005020
        /*01dc*/ 	.short	0x010a
        /*01de*/ 	.byte	0x3f
	.zero		1


	//   ....[15]....
        /*01e0*/ 	.word	0x00000d30
        /*01e4*/ 	.word	0x00000003
        /*01e8*/ 	.word	0x00005020
        /*01ec*/ 	.short	0x010a
        /*01ee*/ 	.byte	0x3f
	.zero		1


	//   ....[16]....
        /*01f0*/ 	.word	0x00000f40
        /*01f4*/ 	.word	0x00000003
        /*01f8*/ 	.word	0x00005020
        /*01fc*/ 	.short	0x010a
        /*01fe*/ 	.byte	0x3f
	.zero		1


	//   ....[17]....
        /*0200*/ 	.word	0x00001170
        /*0204*/ 	.word	0x00000002
        /*0208*/ 	.word	0x00005040
        /*020c*/ 	.short	0x010a
        /*020e*/ 	.byte	0x3f
	.zero		1


	//   ....[18]....
        /*0210*/ 	.word	0x00001190
        /*0214*/ 	.word	0x00000002
        /*0218*/ 	.word	0x00005000
        /*021c*/ 	.short	0x010a
        /*021e*/ 	.byte	0x3f
	.zero		1


	//   ....[19]....
        /*0220*/ 	.word	0x00001cb0
        /*0224*/ 	.word	0x00000002
        /*0228*/ 	.word	0x00005008
        /*022c*/ 	.short	0x010a
        /*022e*/ 	.byte	0x3f
	.zero		1


	//   ....[20]....
        /*0230*/ 	.word	0x00002930
        /*0234*/ 	.word	0x00000014
        /*0238*/ 	.word	0x00000000
        /*023c*/ 	.short	0x0101
        /*023e*/ 	.byte	0x3f
	.zero		1


	//   ....[21]....
        /*0240*/ 	.word	0x000029f0
        /*0244*/ 	.word	0x00000013
        /*0248*/ 	.word	0x00005000
        /*024c*/ 	.short	0x010a
        /*024e*/ 	.byte	0x3f
	.zero		1


	//   ....[22]....
        /*0250*/ 	.word	0x00002b60
        /*0254*/ 	.word	0x0000000e
        /*0258*/ 	.word	0x00005020
        /*025c*/ 	.short	0x010a
        /*025e*/ 	.byte	0x3f
	.zero		1


	//   ....[23]....
        /*0260*/ 	.word	0x00003050
        /*0264*/ 	.word	0x0000004c
        /*0268*/ 	.word	0x00000000
        /*026c*/ 	.short	0x0101
        /*026e*/ 	.byte	0x3f
	.zero		1


	//   ....[24]....
        /*0270*/ 	.word	0x00003090
        /*0274*/ 	.word	0x00000014
        /*0278*/ 	.word	0x00005000
        /*027c*/ 	.short	0x010a
        /*027e*/ 	.byte	0x3f
	.zero		1


	//   ....[25]....
        /*0280*/ 	.word	0x000041b0
        /*0284*/ 	.word	0x0000000c
        /*0288*/ 	.word	0x00000000
        /*028c*/ 	.short	0x0101
        /*028e*/ 	.byte	0x3f
	.zero		1


	//   ....[26]....
        /*0290*/ 	.word	0x00004250
        /*0294*/ 	.word	0x0000000e
        /*0298*/ 	.word	0x00005020
        /*029c*/ 	.short	0x010a
        /*029e*/ 	.byte	0x3f
	.zero		1


	//   ....[27]....
        /*02a0*/ 	.word	0x00004510
        /*02a4*/ 	.word	0x00000013
        /*02a8*/ 	.word	0x00005000
        /*02ac*/ 	.short	0x010a
        /*02ae*/ 	.byte	0x3f
	.zero		1


	//   ....[28]....
        /*02b0*/ 	.word	0x00004690
        /*02b4*/ 	.word	0x00000012
        /*02b8*/ 	.word	0x00005020
        /*02bc*/ 	.short	0x010a
        /*02be*/ 	.byte	0x3f
	.zero		1


	//   ....[29]....
        /*02c0*/ 	.word	0x00004fd0
        /*02c4*/ 	.word	0x0000004a
        /*02c8*/ 	.word	0x00000000
        /*02cc*/ 	.short	0x0101
        /*02ce*/ 	.byte	0x3f
	.zero		1


	//   ....[30]....
        /*02d0*/ 	.word	0x00005010
        /*02d4*/ 	.word	0x00000048
        /*02d8*/ 	.word	0x00005000
        /*02dc*/ 	.short	0x010a
        /*02de*/ 	.byte	0x3f
	.zero		1


	//   ....[31]....
        /*02e0*/ 	.word	0x00006120
        /*02e4*/ 	.word	0x00000006
        /*02e8*/ 	.word	0x00000000
        /*02ec*/ 	.short	0x0101
        /*02ee*/ 	.byte	0x3f
	.zero		1


	//   ....[32]....
        /*02f0*/ 	.word	0x000061a0
        /*02f4*/ 	.word	0x00000006
        /*02f8*/ 	.word	0x00005020
        /*02fc*/ 	.short	0x010a
        /*02fe*/ 	.byte	0x3f
	.zero		1


	//   ....[33]....
        /*0300*/ 	.word	0x00007340
        /*0304*/ 	.word	0x00000003
        /*0308*/ 	.word	0x00005048
        /*030c*/ 	.short	0x010a
        /*030e*/ 	.byte	0x3f
	.zero		1


	//   ....[34]....
        /*0310*/ 	.word	0x00007390
        /*0314*/ 	.word	0x00000002
        /*0318*/ 	.word	0x00005020
        /*031c*/ 	.short	0x010a
        /*031e*/ 	.byte	0x3f
	.zero		1


	//   ....[35]....
        /*0320*/ 	.word	0x000073e0
        /*0324*/ 	.word	0x00000002
        /*0328*/ 	.word	0x00005020
        /*032c*/ 	.short	0x010a
        /*032e*/ 	.byte	0x3f
	.zero		1


	//   ....[36]....
        /*0330*/ 	.word	0x00007430
        /*0334*/ 	.word	0x00000003
        /*0338*/ 	.word	0x00005020
        /*033c*/ 	.short	0x010a
        /*033e*/ 	.byte	0x3f
	.zero		1


	//   ....[37]....
        /*0340*/ 	.word	0x00007480
        /*0344*/ 	.word	0x00000003
        /*0348*/ 	.word	0x00005020
        /*034c*/ 	.short	0x010a
        /*034e*/ 	.byte	0x3f
	.zero		1


	//   ....[38]....
        /*0350*/ 	.word	0x000074d0
        /*0354*/ 	.word	0x00000002
        /*0358*/ 	.word	0x00005040
        /*035c*/ 	.short	0x010a
        /*035e*/ 	.byte	0x3f
	.zero		1


	//   ....[39]....
        /*0360*/ 	.word	0x00007520
        /*0364*/ 	.word	0x00000002
        /*0368*/ 	.word	0x00005000
        /*036c*/ 	.short	0x010a
        /*036e*/ 	.byte	0x3f
	.zero		1


	//   ....[40]....
        /*0370*/ 	.word	0x00007570
        /*0374*/ 	.word	0x00000002
        /*0378*/ 	.word	0x00005008
        /*037c*/ 	.short	0x010a
        /*037e*/ 	.byte	0x3f
	.zero		1


	//   ....[41]....
        /*0380*/ 	.word	0x000075c0
        /*0384*/ 	.word	0x00000013
        /*0388*/ 	.word	0x00005000
        /*038c*/ 	.short	0x010a
        /*038e*/ 	.byte	0x3f
	.zero		1


	//   ....[42]....
        /*0390*/ 	.word	0x00007610
        /*0394*/ 	.word	0x0000000e
        /*0398*/ 	.word	0x00005020
        /*039c*/ 	.short	0x010a
        /*039e*/ 	.byte	0x3f
	.zero		1


	//   ....[43]....
        /*03a0*/ 	.word	0x00007660
        /*03a4*/ 	.word	0x00000014
        /*03a8*/ 	.word	0x00005000
        /*03ac*/ 	.short	0x010a
        /*03ae*/ 	.byte	0x3f
	.zero		1


	//   ....[44]....
        /*03b0*/ 	.word	0x000076b0
        /*03b4*/ 	.word	0x0000000e
        /*03b8*/ 	.word	0x00005020
        /*03bc*/ 	.short	0x010a
        /*03be*/ 	.byte	0x3f
	.zero		1


	//   ....[45]....
        /*03c0*/ 	.word	0x00007700
        /*03c4*/ 	.word	0x00000013
        /*03c8*/ 	.word	0x00005000
        /*03cc*/ 	.short	0x010a
        /*03ce*/ 	.byte	0x3f
	.zero		1


	//   ....[46]....
        /*03d0*/ 	.word	0x00007750
        /*03d4*/ 	.word	0x00000012
        /*03d8*/ 	.word	0x00005020
        /*03dc*/ 	.short	0x010a
        /*03de*/ 	.byte	0x3f
	.zero		1


	//   ....[47]....
        /*03e0*/ 	.word	0x000077a0
        /*03e4*/ 	.word	0x00000048
        /*03e8*/ 	.word	0x00005000
        /*03ec*/ 	.short	0x010a
        /*03ee*/ 	.byte	0x3f
	.zero		1


	//   ....[48]....
        /*03f0*/ 	.word	0x000077f0
        /*03f4*/ 	.word	0x00000006
        /*03f8*/ 	.word	0x00005020
        /*03fc*/ 	.short	0x010a
        /*03fe*/ 	.byte	0x3f
	.zero		1


	//----- nvinfo : EIATTR_NUM_MBARRIERS
	.align		4
.L_35:
        /*0400*/ 	.byte	0x03, 0x38
        /*0402*/ 	.short	0x000c


	//----- nvinfo : EIATTR_EXIT_INSTR_OFFSETS
	.align		4
        /*0404*/ 	.byte	0x04, 0x1c
        /*0406*/ 	.short	(.L_37 - .L_36)


	//   ....[0]....
.L_36:
        /*0408*/ 	.word	0x00007330


	//----- nvinfo : EIATTR_MAX_THREADS
	.align		4
.L_37:
        /*040c*/ 	.byte	0x04, 0x05
        /*040e*/ 	.short	(.L_39 - .L_38)
.L_38:
        /*0410*/ 	.word	0x00000080
        /*0414*/ 	.word	0x00000001
        /*0418*/ 	.word	0x00000001


	//----- nvinfo : EIATTR_CRS_STACK_SIZE
	.align		4
.L_39:
        /*041c*/ 	.byte	0x04, 0x1e
        /*041e*/ 	.short	(.L_41 - .L_40)
.L_40:
        /*0420*/ 	.word	0x00000000


	//----- nvinfo : EIATTR_CBANK_PARAM_SIZE
	.align		4
.L_41:
        /*0424*/ 	.byte	0x03, 0x19
        /*0426*/ 	.short	0x0870


	//----- nvinfo : EIATTR_PARAM_CBANK
	.align		4
        /*0428*/ 	.byte	0x04, 0x0a
        /*042a*/ 	.short	(.L_43 - .L_42)
	.align		4
.L_42:
        /*042c*/ 	.word	index@(.nv.constant0._ZN7cutlass13device_kernelINS_4fmha6kernel13FmhaKernelTmaINS1_10collective15FmhaMainloopTmaINS_6half_tEfN4cute5tupleIJNS7_1CILi64EEESA_NS9_ILi32EEEEEENS4_14ResidualFusionEJEEENS4_15FmhaFwdEpilogueIS6_fNS8_IJSA_SB_SA_EEEEEJEEEEEvNT_6ParamsE)
        /*0430*/ 	.short	0x0210
        /*0432*/ 	.short	0x0870


	//----- nvinfo : EIATTR_SW_WAR
	.align		4
.L_43:
        /*0434*/ 	.byte	0x04, 0x36
        /*0436*/ 	.short	(.L_45 - .L_44)
.L_44:
        /*0438*/ 	.word	0x00000008
.L_45:


//--------------------- .nv.callgraph             --------------------------
	.section	.nv.callgraph,"",@"SHT_CUDA_CALLGRAPH"
	.align	4
	.sectionentsize	8
	.align		4
        /*0000*/ 	.word	0x00000000
	.align		4
        /*0004*/ 	.word	0xffffffff
	.align		4
        /*0008*/ 	.word	index@(_ZN7cutlass13device_kernelINS_4fmha6kernel13FmhaKernelTmaINS1_10collective15FmhaMainloopTmaINS_6half_tEfN4cute5tupleIJNS7_1CILi64EEESA_NS9_ILi32EEEEEENS4_14ResidualFusionEJEEENS4_15FmhaFwdEpilogueIS6_fNS8_IJSA_SB_SA_EEEEEJEEEEEvNT_6ParamsE)
	.align		4
        /*000c*/ 	.word	index@(__assertfail)
	.align		4
        /*0010*/ 	.word	0x00000000
	.align		4
        /*0014*/ 	.word	0xfffffffe
	.align		4
        /*0018*/ 	.word	0x00000000
	.align		4
        /*001c*/ 	.word	0xfffffffd
	.align		4
        /*0020*/ 	.word	0x00000000
	.align		4
        /*0024*/ 	.word	0xfffffffc


//--------------------- .nv.constant4             --------------------------
	.section	.nv.constant4,"a",@progbits
	.align	8
	.align		8
.nv.constant4:
        /*0000*/ 	.dword	__assertfail
	.align		8
        /*0008*/ 	.dword	__unnamed_1
	.align		8
        /*0010*/ 	.dword	_ZN39_INTERNAL_75a6d0da_4_k_cu_ac8bc009_30864cuda3std3__45__cpo5beginE
	.align		8
        /*0018*/ 	.dword	_ZN39_INTERNAL_75a6d0da_4_k_cu_ac8bc009_30864cuda3std3__45__cpo3endE
	.align		8
        /*0020*/ 	.dword	_ZN39_INTERNAL_75a6d0da_4_k_cu_ac8bc009_30864cuda3std3__45__cpo6cbeginE
	.align		8
        /*0028*/ 	.dword	_ZN39_INTERNAL_75a6d0da_4_k_cu_ac8bc009_30864cuda3std3__45__cpo4cendE
	.align		8
        /*0030*/ 	.dword	_ZN39_INTERNAL_75a6d0da_4_k_cu_ac8bc009_30864cuda3std3__441_GLOBAL__N__75a6d0da_4_k_cu_ac8bc009_30866ignoreE
	.align		8
        /*0038*/ 	.dword	_ZN39_INTERNAL_75a6d0da_4_k_cu_ac8bc009_30864cuda3std3__419piecewise_constructE
	.align		8
        /*0040*/ 	.dword	_ZN39_INTERNAL_75a6d0da_4_k_cu_ac8bc009_30864cuda3std3__48in_placeE
	.align		8
        /*0048*/ 	.dword	_ZN39_INTERNAL_75a6d0da_4_k_cu_ac8bc009_30864cuda3std6ranges3__45__cpo4swapE
	.align		8
        /*0050*/ 	.dword	_ZN39_INTERNAL_75a6d0da_4_k_cu_ac8bc009_30864cuda3std6ranges3__45__cpo9iter_moveE
	.align		8
        /*0058*/ 	.dword	_ZN39_INTERNAL_75a6d0da_4_k_cu_ac8bc009_30864cute7productE
	.align		8
        /*0060*/ 	.dword	_ZN39_INTERNAL_75a6d0da_4_k_cu_ac8bc009_30864cute1_E
	.align		8
        /*0068*/ 	.dword	$str$23
	.align		8
        /*0070*/ 	.dword	$str$24


//--------------------- .text._ZN7cutlass13device_kernelINS_4fmha6kernel13FmhaKernelTmaINS1_10collective15FmhaMainloopTmaINS_6half_tEfN4cute5tupleIJNS7_1CILi64EEESA_NS9_ILi32EEEEEENS4_14ResidualFusionEJEEENS4_15FmhaFwdEpilogueIS6_fNS8_IJSA_SB_SA_EEEEEJEEEEEvNT_6ParamsE --------------------------
	.section	.text._ZN7cutlass13device_kernelINS_4fmha6kernel13FmhaKernelTmaINS1_10collective15FmhaMainloopTmaINS_6half_tEfN4cute5tupleIJNS7_1CILi64EEESA_NS9_ILi32EEEEEENS4_14ResidualFusionEJEEENS4_15FmhaFwdEpilogueIS6_fNS8_IJSA_SB_SA_EEEEEJEEEEEvNT_6ParamsE,"ax",@progbits
	.align	128
.text._ZN7cutlass13device_kernelINS_4fmha6kernel13FmhaKernelTmaINS1_10collective15FmhaMainloopTmaINS_6half_tEfN4cute5tupleIJNS7_1CILi64EEESA_NS9_ILi32EEEEEENS4_14ResidualFusionEJEEENS4_15FmhaFwdEpilogueIS6_fNS8_IJSA_SB_SA_EEEEEJEEEEEvNT_6ParamsE:
        .type           _ZN7cutlass13device_kernelINS_4fmha6kernel13FmhaKernelTmaINS1_10collective15FmhaMainloopTmaINS_6half_tEfN4cute5tupleIJNS7_1CILi64EEESA_NS9_ILi32EEEEEENS4_14ResidualFusionEJEEENS4_15FmhaFwdEpilogueIS6_fNS8_IJSA_SB_SA_EEEEEJEEEEEvNT_6ParamsE,@function
        .size           _ZN7cutlass13device_kernelINS_4fmha6kernel13FmhaKernelTmaINS1_10collective15FmhaMainloopTmaINS_6half_tEfN4cute5tupleIJNS7_1CILi64EEESA_NS9_ILi32EEEEEENS4_14ResidualFusionEJEEENS4_15FmhaFwdEpilogueIS6_fNS8_IJSA_SB_SA_EEEEEJEEEEEvNT_6ParamsE,(.L_x_91 - _ZN7cutlass13device_kernelINS_4fmha6kernel13FmhaKernelTmaINS1_10collective15FmhaMainloopTmaINS_6half_tEfN4cute5tupleIJNS7_1CILi64EEESA_NS9_ILi32EEEEEENS4_14ResidualFusionEJEEENS4_15FmhaFwdEpilogueIS6_fNS8_IJSA_SB_SA_EEEEEJEEEEEvNT_6ParamsE)
        .other          _ZN7cutlass13device_kernelINS_4fmha6kernel13FmhaKernelTmaINS1_10collective15FmhaMainloopTmaINS_6half_tEfN4cute5tupleIJNS7_1CILi64EEESA_NS9_ILi32EEEEEENS4_14ResidualFusionEJEEENS4_15FmhaFwdEpilogueIS6_fNS8_IJSA_SB_SA_EEEEEJEEEEEvNT_6ParamsE,@"STO_CUDA_ENTRY STV_DEFAULT"
_ZN7cutlass13device_kernelINS_4fmha6kernel13FmhaKernelTmaINS1_10collective15FmhaMainloopTmaINS_6half_tEfN4cute5tupleIJNS7_1CILi64EEESA_NS9_ILi32EEEEEENS4_14ResidualFusionEJEEENS4_15FmhaFwdEpilogueIS6_fNS8_IJSA_SB_SA_EEEEEJEEEEEvNT_6ParamsE:
[----:B------:R-:W1:Y:S01]  /*0000*/  LDC R1, c[0x0][0x28] ;  /* 0x00000a00ff017b82 */ /* 0x000e620000000800 */
[----:B------:R-:W2:Y:S01]  /*0010*/  S2R R16, SR_TID.X ;  /* 0x0000000000107919 */ /* 0x000ea20000002100 */
[----:B------:R-:W-:Y:S01]  /*0020*/  ELECT P0, URZ, PT ;  /* 0x00000000003f782f */ /* 0x000fe20003800000 */
[----:B------:R-:W-:Y:S01]  /*0030*/  BSSY B0, `(.L_x_0) ;  /* 0x0000010000007945 */ /* 0x000fe20003800000 */
[----:B--2---:R-:W-:-:S05]  /*0040*/  SHF.R.U32.HI R9, RZ, 0x5, R16 ;  /* 0x00000005ff097819 */ /* 0x004fca0000011610 */
[----:B------:R-:W2:Y:S02]  /*0050*/  SHFL.IDX PT, R0, R9, RZ, 0x1f ;  /* 0x00001fff09007589 */ /* 0x000ea400000e0000 */
[----:B--2---:R-:W-:-:S13]  /*0060*/  ISETP.NE.OR P0, PT, R0, RZ, !P0 ;  /* 0x000000ff0000720c */ /* 0x004fda0004705670 */
[----:B-1----:R-:W-:Y:S05]  /*0070*/  @P0 BRA `(.L_x_1) ;  /* 0x00000000002c0947 */ /* 0x002fea0003800000 */
[----:B------:R-:W-:Y:S02]  /*0080*/  ULDC.64 UR4, c[0x0][0x198] ;  /* 0x0000660000047ab9 */ /* 0x000fe40000000a00 */
[----:B------:R-:W-:Y:S02]  /*0090*/  UIADD3 UR6, UP0, UR4, 0xf0, URZ ;  /* 0x000000f004067890 */ /* 0x000fe4000ff1e03f */
[----:B------:R-:W-:Y:S02]  /*00a0*/  UIADD3 UR8, UP1, UR4, 0x1f0, URZ ;  /* 0x000001f004087890 */ /* 0x000fe4000ff3e03f */
[----:B------:R-:W-:Y:S02]  /*00b0*/  UIADD3 UR4, UP2, UR4, 0x2f0, URZ ;  /* 0x000002f004047890 */ /* 0x000fe4000ff5e03f */
[----:B------:R-:W-:Y:S02]  /*00c0*/  UIADD3.X UR7, URZ, UR5, URZ, UP0, !UPT ;  /* 0x000000053f077290 */ /* 0x000fe400087fe43f */
[----:B------:R-:W-:-:S02]  /*00d0*/  UIADD3.X UR9, URZ, UR5, URZ, UP1, !UPT ;  /* 0x000000053f097290 */ /* 0x000fc40008ffe43f */
[----:B------:R-:W-:-:S05]  /*00e0*/  UIADD3.X UR5, URZ, UR5, URZ, UP2, !UPT ;  /* 0x000000053f057290 */ /* 0x000fca00097fe43f */
[----:B------:R1:W-:Y:S02]  /*00f0*/  UTMACCTL.PF [UR6] ;  /* 0x00000000060079b9 */ /* 0x0003e40008040000 */
[----:B------:R1:W-:Y:S02]  /*0100*/  UTMACCTL.PF [UR8] ;  /* 0x00000000080079b9 */ /* 0x0003e40008040000 */
[----:B------:R1:W-:Y:S02]  /*0110*/  UTMACCTL.PF [UR4] ;  /* 0x00000000040079b9 */ /* 0x0003e40008040000 */
[----:B-1----:R-:W-:Y:S01]  /*0120*/  NOP ;  /* 0x0000000000007918 */ /* 0x002fe20000000000 */
.L_x_1:
[----:B------:R-:W-:Y:S05]  /*0130*/  BSYNC B0 ;  /* 0x0000000000007941 */ /* 0x000fea0003800000 */
.L_x_0:
[----:B------:R-:W1:Y:S02]  /*0140*/  SHFL.IDX PT, R0, R9, RZ, 0x1f ;  /* 0x00001fff09007589 */ /* 0x000e6400000e0000 */
[----:B-1----:R-:W-:-:S13]  /*0150*/  ISETP.NE.AND P0, PT, R0, RZ, PT ;  /* 0x000000ff0000720c */ /* 0x002fda0003f05270 */
[----:B------:R-:W-:Y:S05]  /*0160*/  @P0 BRA `(.L_x_2) ;  /* 0x0000000000400947 */ /* 0x000fea0003800000 */
[----:B------:R-:W1:Y:S01]  /*0170*/  S2UR UR8, SR_CgaCtaId ;  /* 0x00000000000879c3 */ /* 0x000e620000008800 */
[----:B------:R-:W-:Y:S01]  /*0180*/  UMOV UR4, 0x400 ;  /* 0x0000040000047882 */ /* 0x000fe20000000000 */
[----:B------:R-:W-:Y:S01]  /*0190*/  UMOV UR5, 0x1 ;  /* 0x0000000100057882 */ /* 0x000fe20000000000 */
[----:B------:R-:W-:Y:S01]  /*01a0*/  UMOV UR6, 0x80 ;  /* 0x0000008000067882 */ /* 0x000fe20000000000 */
[----:B------:R-:W-:Y:S01]  /*01b0*/  ELECT P0, URZ, PT ;  /* 0x00000000003f782f */ /* 0x000fe20003800000 */
[----:B------:R-:W-:-:S04]  /*01c0*/  UIADD3 UR6, -UR6, 0x100000, URZ ;  /* 0x0010000006067890 */ /* 0x000fc8000fffe13f */
[----:B------:R-:W-:Y:S02]  /*01d0*/  USHF.L.U32 UR7, UR6, 0xb, URZ ;  /* 0x0000000b06077899 */ /* 0x000fe4000800063f */
[----:B------:R-:W-:Y:S02]  /*01e0*/  USHF.L.U32 UR6, UR6, 0x1, URZ ;  /* 0x0000000106067899 */ /* 0x000fe4000800063f */
[----:B-1----:R-:W-:Y:S02]  /*01f0*/  ULEA UR8, UR8, UR4, 0x18 ;  /* 0x0000000408087291 */ /* 0x002fe4000f8ec03f */
[----:B------:R-:W-:-:S04]  /*0200*/  UIADD3 UR4, -UR5, 0x100000, URZ ;  /* 0x0010000005047890 */ /* 0x000fc8000fffe13f */
[----:B------:R-:W-:Y:S02]  /*0210*/  USHF.L.U32 UR5, UR4, 0xb, URZ ;  /* 0x0000000b04057899 */ /* 0x000fe4000800063f */
[----:B------:R-:W-:Y:S01]  /*0220*/  USHF.L.U32 UR4, UR4, 0x1, URZ ;  /* 0x0000000104047899 */ /* 0x000fe2000800063f */
[----:B------:R-:W1:Y:S11]  /*0230*/  FENCE.VIEW.ASYNC.S ;  /* 0x00000000000073c6 */ /* 0x000e760000000000 */
[----:B-1----:R1:W2:Y:S01]  /*0240*/  SYNCS.EXCH.64 URZ, [UR8+0x5040], UR4 ;  /* 0x00504004083f75b2 */ /* 0x0022a20008000100 */
[----:B------:R1:W3:Y:S01]  /*0250*/  SYNCS.EXCH.64 URZ, [UR8+0x5048], UR6 ;  /* 0x00504806083f75b2 */ /* 0x0002e20008000100 */
[----:B------:R-:W-:Y:S01]  /*0260*/  NOP ;  /* 0x0000000000007918 */ /* 0x000fe20000000000 */
.L_x_2:
[----:B------:R-:W4:Y:S01]  /*0270*/  SHFL.IDX PT, R0, R9, RZ, 0x1f ;  /* 0x00001fff09007589 */ /* 0x000f2200000e0000 */
[----:B------:R-:W-:Y:S01]  /*0280*/  NOP ;  /* 0x0000000000007918 */ /* 0x000fe20000000000 */
[----:B----4-:R-:W-:-:S13]  /*0290*/  ISETP.NE.AND P0, PT, R0, RZ, PT ;  /* 0x000000ff0000720c */ /* 0x010fda0003f05270 */
[----:B------:R-:W-:Y:S05]  /*02a0*/  @P0 BRA `(.L_x_3) ;  /* 0x0000000000580947 */ /* 0x000fea0003800000 */
[----:B-1----:R-:W1:Y:S01]  /*02b0*/  S2UR UR5, SR_CgaCtaId ;  /* 0x00000000000579c3 */ /* 0x002e620000008800 */
[----:B------:R-:W-:Y:S01]  /*02c0*/  UMOV UR4, 0x400 ;  /* 0x0000040000047882 */ /* 0x000fe20000000000 */
[----:B------:R-:W-:Y:S01]  /*02d0*/  UMOV UR6, 0x1 ;  /* 0x0000000100067882 */ /* 0x000fe20000000000 */
[----:B------:R-:W-:Y:S01]  /*02e0*/  UMOV UR7, 0x80 ;  /* 0x0000008000077882 */ /* 0x000fe20000000000 */
[----:B------:R-:W-:Y:S01]  /*02f0*/  ELECT P0, URZ, PT ;  /* 0x00000000003f782f */ /* 0x000fe20003800000 */
[----:B-1----:R-:W-:Y:S02]  /*0300*/  ULEA UR8, UR5, UR4, 0x18 ;  /* 0x0000000405087291 */ /* 0x002fe4000f8ec03f */
[----:B------:R-:W-:-:S04]  /*0310*/  UIADD3 UR4, -UR6, 0x100000, URZ ;  /* 0x0010000006047890 */ /* 0x000fc8000fffe13f */
[----:B------:R-:W-:Y:S02]  /*0320*/  USHF.L.U32 UR5, UR4, 0xb, URZ ;  /* 0x0000000b04057899 */ /* 0x000fe4000800063f */
[----:B------:R-:W-:Y:S02]  /*0330*/  USHF.L.U32 UR4, UR4, 0x1, URZ ;  /* 0x0000000104047899 */ /* 0x000fe4000800063f */
[----:B------:R-:W-:-:S04]  /*0340*/  UIADD3 UR6, -UR7, 0x100000, URZ ;  /* 0x0010000007067890 */ /* 0x000fc8000fffe13f */
[----:B------:R-:W-:Y:S02]  /*0350*/  USHF.L.U32 UR7, UR6, 0xb, URZ ;  /* 0x0000000b06077899 */ /* 0x000fe4000800063f */
[----:B------:R-:W-:Y:S01]  /*0360*/  USHF.L.U32 UR6, UR6, 0x1, URZ ;  /* 0x0000000106067899 */ /* 0x000fe2000800063f */
[----:B------:R-:W1:Y:S03]  /*0370*/  FENCE.VIEW.ASYNC.S ;  /* 0x00000000000073c6 */ /* 0x000e660000000000 */
[----:B-1----:R4:W1:Y:S08]  /*0380*/  SYNCS.EXCH.64 URZ, [UR8+0x5000], UR4 ;  /* 0x00500004083f75b2 */ /* 0x0028700008000100 */
[----:B------:R4:W1:Y:S01]  /*0390*/  SYNCS.EXCH.64 URZ, [UR8+0x5020], UR6 ;  /* 0x00502006083f75b2 */ /* 0x0008620008000100 */
[----:B------:R4:W1:Y:S01]  /*03a0*/  SYNCS.EXCH.64 URZ, [UR8+0x5008], UR4 ;  /* 0x00500804083f75b2 */ /* 0x0008620008000100 */
[----:B------:R4:W1:Y:S01]  /*03b0*/  SYNCS.EXCH.64 URZ, [UR8+0x5028], UR6 ;  /* 0x00502806083f75b2 */ /* 0x0008620008000100 */
[----:B------:R4:W1:Y:S01]  /*03c0*/  SYNCS.EXCH.64 URZ, [UR8+0x5010], UR4 ;  /* 0x00501004083f75b2 */ /* 0x0008620008000100 */
[----:B------:R4:W1:Y:S01]  /*03d0*/  SYNCS.EXCH.64 URZ, [UR8+0x5030], UR6 ;  /* 0x00503006083f75b2 */ /* 0x0008620008000100 */
[----:B------:R4:W1:Y:S01]  /*03e0*/  SYNCS.EXCH.64 URZ, [UR8+0x5018], UR4 ;  /* 0x00501804083f75b2 */ /* 0x0008620008000100 */
[----:B------:R4:W1:Y:S02]  /*03f0*/  SYNCS.EXCH.64 URZ, [UR8+0x5038], UR6 ;  /* 0x00503806083f75b2 */ /* 0x0008640008000100 */
[----:B----4-:R-:W-:Y:S01]  /*0400*/  NOP ;  /* 0x0000000000007918 */ /* 0x010fe20000000000 */
.L_x_3:
        /* <DEDUP_REMOVED lines=18> */
[----:B------:R4:W1:Y:S02]  /*0530*/  SYNCS.EXCH.64 URZ, [UR8+0x5058], UR6 ;  /* 0x00505806083f75b2 */ /* 0x0008640008000100 */
[----:B----4-:R-:W-:Y:S01]  /*0540*/  NOP ;  /* 0x0000000000007918 */ /* 0x010fe20000000000 */
.L_x_4:
[----:B------:R-:W4:Y:S01]  /*0550*/  SHFL.IDX PT, R9, R9, RZ, 0x1f ;  /* 0x00001fff09097589 */ /* 0x000f2200000e0000 */
[----:B------:R-:W-:Y:S02]  /*0560*/  ELECT P0, URZ, PT ;  /* 0x00000000003f782f */ /* 0x000fe40003800000 */
[----:B------:R-:W-:Y:S01]  /*0570*/  SHF.R.S32.HI R3, RZ, 0x1f, R16 ;  /* 0x0000001fff037819 */ /* 0x000fe20000011410 */
[----:B------:R-:W-:Y:S01]  /*0580*/  NOP ;  /* 0x0000000000007918 */ /* 0x000fe20000000000 */
[----:B------:R-:W4:Y:S01]  /*0590*/  S2UR UR36, SR_CTAID.Y ;  /* 0x00000000002479c3 */ /* 0x000f220000002600 */
[----:B------:R-:W-:Y:S01]  /*05a0*/  BSSY B0, `(.L_x_5) ;  /* 0x0000025000007945 */ /* 0x000fe20003800000 */
[----:B------:R-:W-:Y:S01]  /*05b0*/  LEA.HI R3, R3, R16, RZ, 0x7 ;  /* 0x0000001003037211 */ /* 0x000fe200078f38ff */
[----:B------:R-:W-:-:S03]  /*05c0*/  IMAD.MOV.U32 R8, RZ, RZ, RZ ;  /* 0x000000ffff087224 */ /* 0x000fc600078e00ff */
[----:B------:R-:W-:Y:S02]  /*05d0*/  LOP3.LUT R3, R3, 0xffffff80, RZ, 0xc0, !PT ;  /* 0xffffff8003037812 */ /* 0x000fe400078ec0ff */
[----:B------:R-:W4:Y:S03]  /*05e0*/  S2UR UR37, SR_CTAID.Z ;  /* 0x00000000002579c3 */ /* 0x000f260000002700 */
[----:B------:R-:W-:-:S05]  /*05f0*/  IMAD.IADD R0, R16, 0x1, -R3 ;  /* 0x0000000110007824 */ /* 0x000fca00078e0a03 */
[----:B-123--:R-:W-:Y:S01]  /*0600*/  BAR.SYNC.DEFER_BLOCKING 0x0 ;  /* 0x0000000000007b1d */ /* 0x00efe20000010000 */
[----:B----4-:R-:W-:-:S13]  /*0610*/  ISETP.EQ.AND P1, PT, R9, RZ, P0 ;  /* 0x000000ff0900720c */ /* 0x010fda0000722270 */
[----:B------:R-:W-:Y:S05]  /*0620*/  @!P1 BRA `(.L_x_6) ;  /* 0x0000000000709947 */ /* 0x000fea0003800000 */
[----:B------:R-:W1:Y:S01]  /*0630*/  S2R R3, SR_CgaCtaId ;  /* 0x0000000000037919 */ /* 0x000e620000008800 */
[----:B------:R-:W-:Y:S01]  /*0640*/  MOV R2, 0x400 ;  /* 0x0000040000027802 */ /* 0x000fe20000000f00 */
[----:B------:R-:W-:Y:S01]  /*0650*/  IMAD.MOV.U32 R4, RZ, RZ, 0x1 ;  /* 0x00000001ff047424 */ /* 0x000fe200078e00ff */
[----:B------:R-:W-:Y:S02]  /*0660*/  ISETP.NE.AND P3, PT, R0, RZ, PT ;  /* 0x000000ff0000720c */ /* 0x000fe40003f65270 */
[----:B-1----:R-:W-:Y:S02]  /*0670*/  LEA R3, R3, R2, 0x18 ;  /* 0x0000000203037211 */ /* 0x002fe400078ec0ff */
[----:B------:R-:W-:-:S04]  /*0680*/  SHF.L.U32 R2, R4, 0x1f, RZ ;  /* 0x0000001f04027819 */ /* 0x000fc800000006ff */
[----:B------:R-:W1:Y:S02]  /*0690*/  SYNCS.PHASECHK.TRANS64.TRYWAIT P2, [R3+URZ+0x5048], R2 ;  /* 0x00504802030075a7 */ /* 0x000e64000804017f */
[----:B-1----:R-:W-:Y:S05]  /*06a0*/  @!P2 BRA `(.L_x_7) ;  /* 0x0000006c0024a947 */ /* 0x002fea0003800000 */
.L_x_70:
[----:B------:R-:W-:Y:S05]  /*06b0*/  @P3 BRA `(.L_x_8) ;  /* 0x0000000000143947 */ /* 0x000fea0003800000 */
[----:B------:R-:W-:Y:S01]  /*06c0*/  LOP3.LUT P2, RZ, R16, 0x1f, RZ, 0xc0, !PT ;  /* 0x0000001f10ff7812 */ /* 0x000fe2000784c0ff */
[----:B-1----:R-:W-:-:S04]  /*06d0*/  IMAD.MOV.U32 R2, RZ, RZ, 0x1000 ;  /* 0x00001000ff027424 */ /* 0x002fc800078e00ff */
[----:B------:R2:W-:Y:S08]  /*06e0*/  SYNCS.ARRIVE.TRANS64 RZ, [R3+URZ+0x5040], R2 ;  /* 0x0050400203ff79a7 */ /* 0x0005f0000800003f */
[----:B------:R-:W-:Y:S05]  /*06f0*/  @!P2 BRA `(.L_x_8) ;  /* 0x000000000004a947 */ /* 0x000fea0003800000 */
[----:B------:R-:W-:Y:S01]  /*0700*/  BPT.TRAP 0x1 ;  /* 0x000000040000795c */ /* 0x000fe20000300000 */
.L_x_8:
[----:B------:R-:W3:Y:S01]  /*0710*/  S2UR UR11, SR_CTAID.X ;  /* 0x00000000000b79c3 */ /* 0x000ee20000002500 */
[----:B------:R-:W-:Y:S01]  /*0720*/  R2UR UR8, R3 ;  /* 0x00000000030872ca */ /* 0x000fe200000e0000 */
[----:B------:R-:W-:Y:S01]  /*0730*/  ULDC.64 UR4, c[0x0][0x198] ;  /* 0x0000660000047ab9 */ /* 0x000fe20000000a00 */
[----:B------:R-:W-:Y:S01]  /*0740*/  UMOV UR6, 0x0 ;  /* 0x0000000000067882 */ /* 0x000fe20000000000 */
[----:B------:R-:W-:Y:S01]  /*0750*/  UIADD3 UR4, UP0, UR4, 0xf0, URZ ;  /* 0x000000f004047890 */ /* 0x000fe2000ff1e03f */
[----:B------:R-:W-:Y:S01]  /*0760*/  UMOV UR7, 0x10000000 ;  /* 0x1000000000077882 */ /* 0x000fe20000000000 */
[----:B------:R-:W-:Y:S02]  /*0770*/  UMOV UR10, URZ ;  /* 0x0000003f000a7c82 */ /* 0x000fe40008000000 */
[----:B------:R-:W-:Y:S01]  /*0780*/  UIADD3.X UR5, URZ, UR5, URZ, UP0, !UPT ;  /* 0x000000053f057290 */ /* 0x000fe200087fe43f */
[----:B------:R-:W-:Y:S01]  /*0790*/  UMOV UR12, UR36 ;  /* 0x00000024000c7c82 */ /* 0x000fe20008000000 */
[----:B------:R-:W-:-:S04]  /*07a0*/  UMOV UR13, UR37 ;  /* 0x00000025000d7c82 */ /* 0x000fc80008000000 */
[----:B------:R-:W-:Y:S02]  /*07b0*/  UIADD3 UR9, UR8, 0x5040, URZ ;  /* 0x0000504008097890 */ /* 0x000fe4000fffe03f */
[----:B---3--:R-:W-:-:S09]  /*07c0*/  USHF.L.U32 UR11, UR11, 0x6, URZ ;  /* 0x000000060b0b7899 */ /* 0x008fd2000800063f */
[----:B------:R3:W-:Y:S02]  /*07d0*/  UTMALDG.4D [UR8], [UR4], desc[UR6] ;  /* 0x00000608040075b4 */ /* 0x0007e40008019000 */
[----:B---3--:R-:W-:Y:S01]  /*07e0*/  NOP ;  /* 0x0000000000007918 */ /* 0x008fe20000000000 */
.L_x_6:
[----:B------:R-:W-:Y:S05]  /*07f0*/  BSYNC B0 ;  /* 0x0000000000007941 */ /* 0x000fea0003800000 */
.L_x_5:
[----:B------:R-:W3:Y:S01]  /*0800*/  LDC R13, c[0x0][0x28c] ;  /* 0x0000a300ff0d7b82 */ /* 0x000ee20000000800 */
[----:B------:R-:W-:Y:S01]  /*0810*/  BSSY B0, `(.L_x_9) ;  /* 0x0000091000007945 */ /* 0x000fe20003800000 */
[----:B------:R-:W-:Y:S01]  /*0820*/  MOV R6, 0x1 ;  /* 0x0000000100067802 */ /* 0x000fe20000000f00 */
[----:B------:R-:W-:Y:S02]  /*0830*/  IMAD.MOV.U32 R4, RZ, RZ, 0x1 ;  /* 0x00000001ff047424 */ /* 0x000fe400078e00ff */
[----:B------:R-:W-:Y:S02]  /*0840*/  IMAD.MOV.U32 R5, RZ, RZ, RZ ;  /* 0x000000ffff057224 */ /* 0x000fe400078e00ff */
[----:B---3--:R-:W-:-:S05]  /*0850*/  VIADD R17, R13, 0x3f ;  /* 0x0000003f0d117836 */ /* 0x008fca0000000000 */
[----:B-12---:R-:W-:-:S04]  /*0860*/  SHF.R.S32.HI R2, RZ, 0x1f, R17 ;  /* 0x0000001fff027819 */ /* 0x006fc80000011411 */
[----:B------:R-:W-:-:S04]  /*0870*/  LEA.HI R17, R2, R17, RZ, 0x6 ;  /* 0x0000001102117211 */ /* 0x000fc800078f30ff */
[----:B------:R-:W-:-:S05]  /*0880*/  SHF.R.S32.HI R7, RZ, 0x6, R17 ;  /* 0x00000006ff077819 */ /* 0x000fca0000011411 */
[----:B------:R-:W-:Y:S01]  /*0890*/  IMAD.SHL.U32 R7, R7, 0x2, RZ ;  /* 0x0000000207077824 */ /* 0x000fe200078e00ff */
[----:B------:R-:W-:Y:S06]  /*08a0*/  @!P1 BRA `(.L_x_10) ;  /* 0x00000008001c9947 */ /* 0x000fec0003800000 */
[----:B------:R-:W-:Y:S01]  /*08b0*/  ISETP.GE.AND P1, PT, R13, 0x1, PT ;  /* 0x000000010d00780c */ /* 0x000fe20003f26270 */
[----:B------:R-:W-:Y:S01]  /*08c0*/  IMAD.MOV.U32 R8, RZ, RZ, RZ ;  /* 0x000000ffff087224 */ /* 0x000fe200078e00ff */
[----:B------:R-:W-:Y:S01]  /*08d0*/  LOP3.LUT R12, R16, 0x1f, RZ, 0xc0, !PT ;  /* 0x0000001f100c7812 */ /* 0x000fe200078ec0ff */
[----:B------:R-:W-:-:S10]  /*08e0*/  IMAD.MOV.U32 R5, RZ, RZ, RZ ;  /* 0x000000ffff057224 */ /* 0x000fd400078e00ff */
[----:B------:R-:W-:Y:S05]  /*08f0*/  @!P1 BRA `(.L_x_11) ;  /* 0x0000000000e49947 */ /* 0x000fea0003800000 */
[----:B------:R-:W1:Y:S01]  /*0900*/  S2R R3, SR_CgaCtaId ;  /* 0x0000000000037919 */ /* 0x000e620000008800 */
[----:B------:R-:W-:Y:S02]  /*0910*/  MOV R2, 0x400 ;  /* 0x0000040000027802 */ /* 0x000fe40000000f00 */
[----:B------:R-:W-:Y:S02]  /*0920*/  MOV R4, 0x1 ;  /* 0x0000000100047802 */ /* 0x000fe40000000f00 */
[----:B------:R-:W-:Y:S02]  /*0930*/  ISETP.NE.AND P2, PT, R0, RZ, PT ;  /* 0x000000ff0000720c */ /* 0x000fe40003f45270 */
[----:B-1----:R-:W-:Y:S02]  /*0940*/  LEA R2, R3, R2, 0x18 ;  /* 0x0000000203027211 */ /* 0x002fe400078ec0ff */
[----:B------:R-:W-:-:S04]  /*0950*/  SHF.L.U32 R3, R4, 0x1f, RZ ;  /* 0x0000001f04037819 */ /* 0x000fc800000006ff */
[----:B------:R-:W1:Y:S02]  /*0960*/  SYNCS.PHASECHK.TRANS64.TRYWAIT P1, [R2+URZ+0x5020], R3 ;  /* 0x00502003020075a7 */ /* 0x000e64000802017f */
[----:B-1----:R-:W-:Y:S05]  /*0970*/  @!P1 BRA `(.L_x_12) ;  /* 0x0000006800849947 */ /* 0x002fea0003800000 */
.L_x_71:
[----:B------:R-:W-:Y:S01]  /*0980*/  IMAD.MOV.U32 R5, RZ, RZ, 0x1 ;  /* 0x00000001ff057424 */ /* 0x000fe200078e00ff */
[----:B------:R-:W-:Y:S06]  /*0990*/  @P2 BRA `(.L_x_13) ;  /* 0x0000000000142947 */ /* 0x000fec0003800000 */
[----:B------:R-:W-:Y:S01]  /*09a0*/  ISETP.NE.AND P1, PT, R12, RZ, PT ;  /* 0x000000ff0c00720c */ /* 0x000fe20003f25270 */
[----:B-1----:R-:W-:-:S04]  /*09b0*/  IMAD.MOV.U32 R3, RZ, RZ, 0x1000 ;  /* 0x00001000ff037424 */ /* 0x002fc800078e00ff */
[----:B------:R2:W-:Y:S08]  /*09c0*/  SYNCS.ARRIVE.TRANS64 RZ, [R2+URZ+0x5000], R3 ;  /* 0x0050000302ff79a7 */ /* 0x0005f0000800003f */
[----:B------:R-:W-:Y:S05]  /*09d0*/  @!P1 BRA `(.L_x_13) ;  /* 0x0000000000049947 */ /* 0x000fea0003800000 */
[----:B------:R-:W-:Y:S01]  /*09e0*/  BPT.TRAP 0x1 ;  /* 0x000000040000795c */ /* 0x000fe20000300000 */
.L_x_13:
[----:B-12---:R-:W1:Y:S01]  /*09f0*/  S2R R3, SR_CgaCtaId ;  /* 0x0000000000037919 */ /* 0x006e620000008800 */
[----:B------:R-:W-:Y:S01]  /*0a00*/  R2UR UR33, R2 ;  /* 0x00000000022172ca */ /* 0x000fe200000e0000 */
[----:B------:R-:W-:Y:S01]  /*0a10*/  ULDC.64 UR4, c[0x0][0x198] ;  /* 0x0000660000047ab9 */ /* 0x000fe20000000a00 */
[----:B------:R-:W-:Y:S01]  /*0a20*/  MOV R2, 0x400 ;  /* 0x0000040000027802 */ /* 0x000fe20000000f00 */
[----:B------:R-:W-:Y:S01]  /*0a30*/  UIADD3 UR4, UP0, UR4, 0x1f0, URZ ;  /* 0x000001f004047890 */ /* 0x000fe2000ff1e03f */
[----:B------:R-:W-:Y:S01]  /*0a40*/  ISETP.NE.AND P2, PT, R0, RZ, PT ;  /* 0x000000ff0000720c */ /* 0x000fe20003f45270 */
[----:B------:R-:W-:Y:S01]  /*0a50*/  UMOV UR6, 0x0 ;  /* 0x0000000000067882 */ /* 0x000fe20000000000 */
[----:B------:R-:W-:Y:S01]  /*0a60*/  UMOV UR7, 0x10000000 ;  /* 0x1000000000077882 */ /* 0x000fe20000000000 */
[----:B------:R-:W-:Y:S01]  /*0a70*/  UIADD3.X UR5, URZ, UR5, URZ, UP0, !UPT ;  /* 0x000000053f057290 */ /* 0x000fe200087fe43f */
[----:B------:R-:W-:Y:S01]  /*0a80*/  UMOV UR34, URZ ;  /* 0x0000003f00227c82 */ /* 0x000fe20008000000 */
[----:B------:R-:W-:-:S04]  /*0a90*/  UMOV UR35, URZ ;  /* 0x0000003f00237c82 */ /* 0x000fc80008000000 */
[----:B------:R-:W-:Y:S02]  /*0aa0*/  UIADD3 UR32, UR33, 0x1000, URZ ;  /* 0x0000100021207890 */ /* 0x000fe4000fffe03f */
[----:B------:R-:W-:-:S09]  /*0ab0*/  UIADD3 UR33, UR33, 0x5000, URZ ;  /* 0x0000500021217890 */ /* 0x000fd2000fffe03f */
[----:B------:R2:W-:Y:S01]  /*0ac0*/  UTMALDG.4D [UR32], [UR4], desc[UR6] ;  /* 0x00000620040075b4 */ /* 0x0005e20008019000 */
[----:B-1----:R-:W-:Y:S01]  /*0ad0*/  LEA R4, R3, R2, 0x18 ;  /* 0x0000000203047211 */ /* 0x002fe200078ec0ff */
[----:B------:R-:W-:-:S04]  /*0ae0*/  IMAD.MOV.U32 R3, RZ, RZ, 0x1 ;  /* 0x00000001ff037424 */ /* 0x000fc800078e00ff */
[----:B------:R-:W-:Y:S01]  /*0af0*/  IMAD R2, R5, 0x8, R4 ;  /* 0x0000000805027824 */ /* 0x000fe200078e0204 */
[----:B------:R-:W-:-:S04]  /*0b00*/  SHF.L.U32 R3, R3, 0x1f, RZ ;  /* 0x0000001f03037819 */ /* 0x000fc800000006ff */
[----:B------:R-:W1:Y:S02]  /*0b10*/  SYNCS.PHASECHK.TRANS64.TRYWAIT P1, [R2+URZ+0x5020], R3 ;  /* 0x00502003020075a7 */ /* 0x000e64000802017f */
[----:B-12---:R-:W-:Y:S05]  /*0b20*/  @!P1 BRA `(.L_x_14) ;  /* 0x00000068002c9947 */ /* 0x006fea0003800000 */
.L_x_72:
[----:B------:R-:W-:Y:S01]  /*0b30*/  IMAD.MOV.U32 R8, RZ, RZ, 0x1 ;  /* 0x00000001ff087424 */ /* 0x000fe200078e00ff */
[----:B------:R-:W-:Y:S06]  /*0b40*/  @P2 BRA `(.L_x_15) ;  /* 0x0000000000142947 */ /* 0x000fec0003800000 */
[----:B------:R-:W-:Y:S02]  /*0b50*/  ISETP.NE.AND P1, PT, R12, RZ, PT ;  /* 0x000000ff0c00720c */ /* 0x000fe40003f25270 */
[----:B-1----:R-:W-:-:S04]  /*0b60*/  MOV R3, 0x1000 ;  /* 0x0000100000037802 */ /* 0x002fc80000000f00 */
[----:B------:R2:W-:Y:S07]  /*0b70*/  SYNCS.ARRIVE.TRANS64 RZ, [R2+URZ+0x5000], R3 ;  /* 0x0050000302ff79a7 */ /* 0x0005ee000800003f */
[----:B------:R-:W-:Y:S05]  /*0b80*/  @!P1 BRA `(.L_x_15) ;  /* 0x0000000000049947 */ /* 0x000fea0003800000 */
[----:B------:R-:W-:Y:S01]  /*0b90*/  BPT.TRAP 0x1 ;  /* 0x000000040000795c */ /* 0x000fe20000300000 */
.L_x_15:
[C---:B------:R-:W-:Y:S01]  /*0ba0*/  IMAD R4, R5.reuse, 0x1000, R4 ;  /* 0x0000100005047824 */ /* 0x040fe200078e0204 */
[----:B------:R-:W-:Y:S01]  /*0bb0*/  R2UR UR33, R2 ;  /* 0x00000000022172ca */ /* 0x000fe200000e0000 */
[----:B------:R-:W-:Y:S01]  /*0bc0*/  ULDC.64 UR4, c[0x0][0x198] ;  /* 0x0000660000047ab9 */ /* 0x000fe20000000a00 */
[----:B------:R-:W-:Y:S01]  /*0bd0*/  UMOV UR6, 0x0 ;  /* 0x0000000000067882 */ /* 0x000fe20000000000 */
[----:B------:R-:W-:Y:S01]  /*0be0*/  UIADD3 UR4, UP0, UR4, 0x2f0, URZ ;  /* 0x000002f004047890 */ /* 0x000fe2000ff1e03f */
[----:B------:R-:W-:Y:S01]  /*0bf0*/  R2UR UR32, R4 ;  /* 0x00000000042072ca */ /* 0x000fe200000e0000 */
[----:B------:R-:W-:Y:S01]  /*0c00*/  UMOV UR7, 0x10000000 ;  /* 0x1000000000077882 */ /* 0x000fe20000000000 */
[----:B------:R-:W-:Y:S01]  /*0c10*/  UMOV UR34, URZ ;  /* 0x0000003f00227c82 */ /* 0x000fe20008000000 */
[----:B------:R-:W-:Y:S01]  /*0c20*/  UIADD3.X UR5, URZ, UR5, URZ, UP0, !UPT ;  /* 0x000000053f057290 */ /* 0x000fe200087fe43f */
[----:B------:R-:W-:Y:S01]  /*0c30*/  VIADD R5, R5, 0x1 ;  /* 0x0000000105057836 */ /* 0x000fe20000000000 */
[----:B------:R-:W-:-:S04]  /*0c40*/  UMOV UR35, URZ ;  /* 0x0000003f00237c82 */ /* 0x000fc80008000000 */
[----:B------:R-:W-:-:S04]  /*0c50*/  UIADD3 UR33, UR33, 0x5000, URZ ;  /* 0x0000500021217890 */ /* 0x000fc8000fffe03f */
[----:B------:R-:W-:-:S09]  /*0c60*/  UIADD3 UR32, UR32, 0x1000, URZ ;  /* 0x0000100020207890 */ /* 0x000fd2000fffe03f */
[----:B------:R3:W-:Y:S02]  /*0c70*/  UTMALDG.4D [UR32], [UR4], desc[UR6] ;  /* 0x00000620040075b4 */ /* 0x0007e40008019000 */
[----:B---3--:R-:W-:Y:S01]  /*0c80*/  NOP ;  /* 0x0000000000007918 */ /* 0x008fe20000000000 */
.L_x_11:
[----:B------:R-:W-:Y:S01]  /*0c90*/  ISETP.GE.AND P1, PT, R13, 0x41, PT ;  /* 0x000000410d00780c */ /* 0x000fe20003f26270 */
[----:B------:R-:W-:-:S12]  /*0ca0*/  IMAD.MOV.U32 R4, RZ, RZ, 0x1 ;  /* 0x00000001ff047424 */ /* 0x000fd800078e00ff */
[----:B------:R-:W-:Y:S05]  /*0cb0*/  @!P1 BRA `(.L_x_16) ;  /* 0x0000000400149947 */ /* 0x000fea0003800000 */
[----:B-12---:R-:W1:Y:S01]  /*0cc0*/  S2R R3, SR_CgaCtaId ;  /* 0x0000000000037919 */ /* 0x006e620000008800 */
[----:B------:R-:W-:Y:S01]  /*0cd0*/  MOV R2, 0x400 ;  /* 0x0000040000027802 */ /* 0x000fe20000000f00 */
[----:B------:R-:W-:Y:S01]  /*0ce0*/  IMAD.MOV.U32 R4, RZ, RZ, 0x1 ;  /* 0x00000001ff047424 */ /* 0x000fe200078e00ff */
[----:B------:R-:W-:-:S04]  /*0cf0*/  ISETP.NE.AND P2, PT, R0, RZ, PT ;  /* 0x000000ff0000720c */ /* 0x000fc80003f45270 */
[----:B------:R-:W-:Y:S02]  /*0d00*/  SHF.L.U32 R4, R4, 0x1f, RZ ;  /* 0x0000001f04047819 */ /* 0x000fe400000006ff */
[----:B-1----:R-:W-:-:S04]  /*0d10*/  LEA R2, R3, R2, 0x18 ;  /* 0x0000000203027211 */ /* 0x002fc800078ec0ff */
[----:B------:R-:W-:-:S04]  /*0d20*/  LEA R3, R5, R2, 0x3 ;  /* 0x0000000205037211 */ /* 0x000fc800078e18ff */
[----:B------:R-:W1:Y:S02]  /*0d30*/  SYNCS.PHASECHK.TRANS64.TRYWAIT P1, [R3+URZ+0x5020], R4 ;  /* 0x00502004030075a7 */ /* 0x000e64000802017f */
[----:B-1----:R-:W-:Y:S05]  /*0d40*/  @!P1 BRA `(.L_x_17) ;  /* 0x0000006400b89947 */ /* 0x002fea0003800000 */
.L_x_73:
[----:B------:R-:W-:Y:S05]  /*0d50*/  @P2 BRA `(.L_x_18) ;  /* 0x0000000000142947 */ /* 0x000fea0003800000 */
[----:B------:R-:W-:Y:S01]  /*0d60*/  ISETP.NE.AND P1, PT, R12, RZ, PT ;  /* 0x000000ff0c00720c */ /* 0x000fe20003f25270 */
[----:B-1----:R-:W-:-:S04]  /*0d70*/  IMAD.MOV.U32 R4, RZ, RZ, 0x1000 ;  /* 0x00001000ff047424 */ /* 0x002fc800078e00ff */
[----:B------:R2:W-:Y:S08]  /*0d80*/  SYNCS.ARRIVE.TRANS64 RZ, [R3+URZ+0x5000], R4 ;  /* 0x0050000403ff79a7 */ /* 0x0005f0000800003f */
[----:B------:R-:W-:Y:S05]  /*0d90*/  @!P1 BRA `(.L_x_18) ;  /* 0x0000000000049947 */ /* 0x000fea0003800000 */
[----:B------:R-:W-:Y:S01]  /*0da0*/  BPT.TRAP 0x1 ;  /* 0x000000040000795c */ /* 0x000fe20000300000 */
.L_x_18:
[----:B------:R-:W3:Y:S01]  /*0db0*/  S2R R11, SR_CgaCtaId ;  /* 0x00000000000b7919 */ /* 0x000ee20000008800 */
[C---:B------:R-:W-:Y:S01]  /*0dc0*/  IMAD R2, R5.reuse, 0x1000, R2 ;  /* 0x0000100005027824 */ /* 0x040fe200078e0202 */
[----:B------:R-:W-:Y:S01]  /*0dd0*/  R2UR UR35, R8 ;  /* 0x00000000082372ca */ /* 0x000fe200000e0000 */
[----:B------:R-:W-:Y:S01]  /*0de0*/  VIADD R5, R5, 0x1 ;  /* 0x0000000105057836 */ /* 0x000fe20000000000 */
[----:B------:R-:W-:Y:S01]  /*0df0*/  R2UR UR33, R3 ;  /* 0x00000000032172ca */ /* 0x000fe200000e0000 */
[----:B------:R-:W-:Y:S01]  /*0e00*/  ULDC.64 UR4, c[0x0][0x198] ;  /* 0x0000660000047ab9 */ /* 0x000fe20000000a00 */
[----:B------:R-:W-:Y:S01]  /*0e10*/  R2UR UR32, R2 ;  /* 0x00000000022072ca */ /* 0x000fe200000e0000 */
[----:B------:R-:W-:Y:S01]  /*0e20*/  UIADD3 UR4, UP0, UR4, 0x1f0, URZ ;  /* 0x000001f004047890 */ /* 0x000fe2000ff1e03f */
[----:B------:R-:W-:Y:S01]  /*0e30*/  MOV R2, 0x400 ;  /* 0x0000040000027802 */ /* 0x000fe20000000f00 */
[----:B------:R-:W-:Y:S01]  /*0e40*/  UMOV UR6, 0x0 ;  /* 0x0000000000067882 */ /* 0x000fe20000000000 */
[C---:B------:R-:W-:Y:S01]  /*0e50*/  ISETP.NE.AND P2, PT, R5.reuse, 0x4, PT ;  /* 0x000000040500780c */ /* 0x040fe20003f45270 */
[----:B------:R-:W-:Y:S01]  /*0e60*/  UIADD3.X UR5, URZ, UR5, URZ, UP0, !UPT ;  /* 0x000000053f057290 */ /* 0x000fe200087fe43f */
[C---:B------:R-:W-:Y:S01]  /*0e70*/  ISETP.NE.AND P1, PT, R5.reuse, 0x4, PT ;  /* 0x000000040500780c */ /* 0x040fe20003f25270 */
[----:B------:R-:W-:Y:S01]  /*0e80*/  UMOV UR7, 0x10000000 ;  /* 0x1000000000077882 */ /* 0x000fe20000000000 */
[----:B------:R-:W-:Y:S01]  /*0e90*/  SEL R5, R5, RZ, P2 ;  /* 0x000000ff05057207 */ /* 0x000fe20001000000 */
[----:B------:R-:W-:Y:S01]  /*0ea0*/  USHF.L.U32 UR35, UR35, 0x6, URZ ;  /* 0x0000000623237899 */ /* 0x000fe2000800063f */
[----:B-12---:R-:W-:Y:S01]  /*0eb0*/  SEL R4, RZ, 0x1, !P1 ;  /* 0x00000001ff047807 */ /* 0x006fe20004800000 */
[----:B------:R-:W-:Y:S01]  /*0ec0*/  UIADD3 UR33, UR33, 0x5000, URZ ;  /* 0x0000500021217890 */ /* 0x000fe2000fffe03f */
[----:B------:R-:W-:Y:S01]  /*0ed0*/  ISETP.NE.AND P2, PT, R0, RZ, PT ;  /* 0x000000ff0000720c */ /* 0x000fe20003f45270 */
[----:B------:R-:W-:Y:S01]  /*0ee0*/  UIADD3 UR32, UR32, 0x1000, URZ ;  /* 0x0000100020207890 */ /* 0x000fe2000fffe03f */
[----:B------:R-:W-:-:S08]  /*0ef0*/  UMOV UR34, URZ ;  /* 0x0000003f00227c82 */ /* 0x000fd00008000000 */
[----:B------:R1:W-:Y:S01]  /*0f00*/  UTMALDG.4D [UR32], [UR4], desc[UR6] ;  /* 0x00000620040075b4 */ /* 0x0003e20008019000 */
[----:B---3--:R-:W-:Y:S02]  /*0f10*/  LEA R10, R11, R2, 0x18 ;  /* 0x000000020b0a7211 */ /* 0x008fe400078ec0ff */
[----:B------:R-:W-:-:S03]  /*0f20*/  SHF.L.U32 R2, R4, 0x1f, RZ ;  /* 0x0000001f04027819 */ /* 0x000fc600000006ff */
[----:B------:R-:W-:-:S04]  /*0f30*/  IMAD R3, R5, 0x8, R10 ;  /* 0x0000000805037824 */ /* 0x000fc800078e020a */
[----:B------:R-:W2:Y:S02]  /*0f40*/  SYNCS.PHASECHK.TRANS64.TRYWAIT P1, [R3+URZ+0x5020], R2 ;  /* 0x00502002030075a7 */ /* 0x000ea4000802017f */
[----:B-12---:R-:W-:Y:S05]  /*0f50*/  @!P1 BRA `(.L_x_19) ;  /* 0x0000006400489947 */ /* 0x006fea0003800000 */
.L_x_74:
[----:B------:R-:W-:Y:S05]  /*0f60*/  @P2 BRA `(.L_x_20) ;  /* 0x0000000000142947 */ /* 0x000fea0003800000 */
[----:B------:R-:W-:Y:S02]  /*0f70*/  ISETP.NE.AND P1, PT, R12, RZ, PT ;  /* 0x000000ff0c00720c */ /* 0x000fe40003f25270 */
[----:B-1----:R-:W-:-:S04]  /*0f80*/  MOV R2, 0x1000 ;  /* 0x0000100000027802 */ /* 0x002fc80000000f00 */
[----:B------:R2:W-:Y:S07]  /*0f90*/  SYNCS.ARRIVE.TRANS64 RZ, [R3+URZ+0x5000], R2 ;  /* 0x0050000203ff79a7 */ /* 0x0005ee000800003f */
[----:B------:R-:W-:Y:S05]  /*0fa0*/  @!P1 BRA `(.L_x_20) ;  /* 0x0000000000049947 */ /* 0x000fea0003800000 */
[----:B------:R-:W-:Y:S01]  /*0fb0*/  BPT.TRAP 0x1 ;  /* 0x000000040000795c */ /* 0x000fe20000300000 */
.L_x_20:
[----:B------:R-:W-:Y:S01]  /*0fc0*/  IMAD R10, R5, 0x1000, R10 ;  /* 0x00001000050a7824 */ /* 0x000fe200078e020a */
[----:B------:R-:W-:Y:S01]  /*0fd0*/  R2UR UR35, R8 ;  /* 0x00000000082372ca */ /* 0x000fe200000e0000 */
[----:B------:R-:W-:Y:S01]  /*0fe0*/  ULDC.64 UR4, c[0x0][0x198] ;  /* 0x0000660000047ab9 */ /* 0x000fe20000000a00 */
[----:B------:R-:W-:Y:S01]  /*0ff0*/  R2UR UR33, R3 ;  /* 0x00000000032172ca */ /* 0x000fe200000e0000 */
[----:B------:R-:W-:Y:S01]  /*1000*/  UIADD3 UR4, UP0, UR4, 0x2f0, URZ ;  /* 0x000002f004047890 */ /* 0x000fe2000ff1e03f */
[----:B------:R-:W-:Y:S01]  /*1010*/  R2UR UR32, R10 ;  /* 0x000000000a2072ca */ /* 0x000fe200000e0000 */
[----:B------:R-:W-:Y:S01]  /*1020*/  UMOV UR6, 0x0 ;  /* 0x0000000000067882 */ /* 0x000fe20000000000 */
[----:B------:R-:W-:Y:S01]  /*1030*/  UMOV UR7, 0x10000000 ;  /* 0x1000000000077882 */ /* 0x000fe20000000000 */
[----:B------:R-:W-:Y:S01]  /*1040*/  UIADD3.X UR5, URZ, UR5, URZ, UP0, !UPT ;  /* 0x000000053f057290 */ /* 0x000fe200087fe43f */
[----:B------:R-:W-:Y:S01]  /*1050*/  VIADD R5, R5, 0x1 ;  /* 0x0000000105057836 */ /* 0x000fe20000000000 */
[----:B------:R-:W-:Y:S01]  /*1060*/  UMOV UR34, URZ ;  /* 0x0000003f00227c82 */ /* 0x000fe20008000000 */
[----:B------:R-:W-:-:S03]  /*1070*/  VIADD R8, R8, 0x1 ;  /* 0x0000000108087836 */ /* 0x000fc60000000000 */
[----:B------:R-:W-:Y:S01]  /*1080*/  USHF.L.U32 UR35, UR35, 0x6, URZ ;  /* 0x0000000623237899 */ /* 0x000fe2000800063f */
[C---:B------:R-:W-:Y:S01]  /*1090*/  ISETP.NE.AND P1, PT, R5.reuse, 0x4, PT ;  /* 0x000000040500780c */ /* 0x040fe20003f25270 */
[----:B------:R-:W-:Y:S02]  /*10a0*/  UIADD3 UR33, UR33, 0x5000, URZ ;  /* 0x0000500021217890 */ /* 0x000fe4000fffe03f */
[----:B------:R-:W-:Y:S01]  /*10b0*/  UIADD3 UR32, UR32, 0x1000, URZ ;  /* 0x0000100020207890 */ /* 0x000fe2000fffe03f */
[----:B-12---:R-:W-:Y:S02]  /*10c0*/  SEL R3, RZ, 0x1, P1 ;  /* 0x00000001ff037807 */ /* 0x006fe40000800000 */
[----:B------:R-:W-:Y:S02]  /*10d0*/  SEL R5, R5, RZ, P1 ;  /* 0x000000ff05057207 */ /* 0x000fe40000800000 */
[----:B------:R-:W-:-:S04]  /*10e0*/  LOP3.LUT R4, R4, R3, RZ, 0x3c, !PT ;  /* 0x0000000304047212 */ /* 0x000fc800078e3cff */
[----:B------:R3:W-:Y:S02]  /*10f0*/  UTMALDG.4D [UR32], [UR4], desc[UR6] ;  /* 0x00000620040075b4 */ /* 0x0007e40008019000 */
[----:B---3--:R-:W-:Y:S01]  /*1100*/  NOP ;  /* 0x0000000000007918 */ /* 0x008fe20000000000 */
.L_x_16:
[----:B------:R-:W-:-:S07]  /*1110*/  VIADD R7, R7, 0xfffffffc ;  /* 0xfffffffc07077836 */ /* 0x000fce0000000000 */
.L_x_10:
[----:B------:R-:W-:Y:S05]  /*1120*/  BSYNC B0 ;  /* 0x0000000000007941 */ /* 0x000fea0003800000 */
.L_x_9:
[----:B-12---:R-:W1:Y:S01]  /*1130*/  S2R R3, SR_CgaCtaId ;  /* 0x0000000000037919 */ /* 0x006e620000008800 */
[----:B------:R-:W-:Y:S02]  /*1140*/  MOV R2, 0x400 ;  /* 0x0000040000027802 */ /* 0x000fe40000000f00 */
[----:B------:R-:W-:Y:S02]  /*1150*/  SHF.L.U32 R57, RZ, 0x1f, RZ ;  /* 0x0000001fff397819 */ /* 0x000fe400000006ff */
[----:B-1----:R-:W-:-:S04]  /*1160*/  LEA R2, R3, R2, 0x18 ;  /* 0x0000000203027211 */ /* 0x002fc800078ec0ff */
[----:B------:R-:W1:Y:S02]  /*1170*/  SYNCS.PHASECHK.TRANS64.TRYWAIT P1, [R2+URZ+0x5040], R57 ;  /* 0x00504039020075a7 */ /* 0x000e64000802017f */
[----:B-1----:R-:W-:Y:S05]  /*1180*/  @!P1 BRA `(.L_x_21) ;  /* 0x0000006000d09947 */ /* 0x002fea0003800000 */
.L_x_75:
[----:B------:R-:W2:Y:S01]  /*1190*/  SYNCS.PHASECHK.TRANS64.TRYWAIT P1, [R2+URZ+0x5000], R57 ;  /* 0x00500039020075a7 */ /* 0x000ea2000802017f */
[----:B------:R-:W-:-:S04]  /*11a0*/  SHF.R.S32.HI R3, RZ, 0x1f, R0 ;  /* 0x0000001fff037819 */ /* 0x000fc80000011400 */
[----:B------:R-:W-:-:S04]  /*11b0*/  LEA.HI R3, R3, R0, RZ, 0x2 ;  /* 0x0000000003037211 */ /* 0x000fc800078f10ff */
[----:B------:R-:W-:-:S04]  /*11c0*/  LOP3.LUT R3, R3, 0x7ffffffc, RZ, 0xc0, !PT ;  /* 0x7ffffffc03037812 */ /* 0x000fc800078ec0ff */
[----:B------:R-:W-:Y:S01]  /*11d0*/  IADD3 R10, -R3, R0, RZ ;  /* 0x00000000030a7210 */ /* 0x000fe20007ffe1ff */
[----:B------:R-:W-:-:S04]  /*11e0*/  IMAD.MOV.U32 R3, RZ, RZ, RZ ;  /* 0x000000ffff037224 */ /* 0x000fc800078e00ff */
[----:B------:R-:W-:Y:S01]  /*11f0*/  IMAD.SHL.U32 R10, R10, 0x2, RZ ;  /* 0x000000020a0a7824 */ /* 0x000fe200078e00ff */
[----:B--2---:R-:W-:Y:S06]  /*1200*/  @!P1 BRA `(.L_x_22) ;  /* 0x0000006000c49947 */ /* 0x004fec0003800000 */
.L_x_76:
[----:B------:R-:W-:Y:S05]  /*1210*/  WARPSYNC.ALL ;  /* 0x0000000000007948 */ /* 0x000fea0003800000 */
[C---:B------:R-:W-:Y:S01]  /*1220*/  R2UR UR14, R2.reuse ;  /* 0x00000000020e72ca */ /* 0x040fe200000e0000 */
[----:B------:R-:W-:Y:S01]  /*1230*/  WARPGROUP.ARRIVE ;  /* 0x00000000000079c5 */ /* 0x000fe20000000000 */
[----:B------:R-:W-:Y:S01]  /*1240*/  R2UR UR4, R2 ;  /* 0x00000000020472ca */ /* 0x000fe200000e0000 */
[----:B------:R-:W-:Y:S01]  /*1250*/  UMOV UR5, 0x80000020 ;  /* 0x8000002000057882 */ /* 0x000fe20000000000 */
[----:B------:R-:W-:Y:S01]  /*1260*/  UMOV UR7, 0x80000020 ;  /* 0x8000002000077882 */ /* 0x000fe20000000000 */
[----:B------:R-:W-:Y:S01]  /*1270*/  UMOV UR17, 0x80000020 ;  /* 0x8000002000117882 */ /* 0x000fe20000000000 */
[----:B------:R-:W-:Y:S01]  /*1280*/  UMOV UR19, 0x80000020 ;  /* 0x8000002000137882 */ /* 0x000fe20000000000 */
[C---:B------:R-:W-:Y:S01]  /*1290*/  VIADD R12, R10.reuse, 0x1 ;  /* 0x000000010a0c7836 */ /* 0x040fe20000000000 */
[C---:B------:R-:W-:Y:S01]  /*12a0*/  ISETP.GE.AND P2, PT, R10.reuse, R13, PT ;  /* 0x0000000d0a00720c */ /* 0x040fe20003f46270 */
[C---:B------:R-:W-:Y:S01]  /*12b0*/  VIADD R14, R10.reuse, 0x8 ;  /* 0x000000080a0e7836 */ /* 0x040fe20000000000 */
[----:B------:R-:W-:-:S02]  /*12c0*/  IADD3 R18, R10, 0x9, RZ ;  /* 0x000000090a127810 */ /* 0x000fc40007ffe0ff */
[-C--:B------:R-:W-:Y:S01]  /*12d0*/  ISETP.GE.AND P3, PT, R12, R13.reuse, PT ;  /* 0x0000000d0c00720c */ /* 0x080fe20003f66270 */
[----:B------:R-:W-:Y:S01]  /*12e0*/  UIADD3 UR14, UR14, 0x1000, URZ ;  /* 0x000010000e0e7890 */ /* 0x000fe2000fffe03f */
[----:B------:R-:W-:Y:S01]  /*12f0*/  VIADD R12, R10, 0x10 ;  /* 0x000000100a0c7836 */ /* 0x000fe20000000000 */
[----:B------:R-:W-:Y:S01]  /*1300*/  USHF.R.U32.HI UR4, URZ, 0x4, UR4 ;  /* 0x000000043f047899 */ /* 0x000fe20008011604 */
[-C--:B------:R-:W-:Y:S01]  /*1310*/  ISETP.GE.AND P4, PT, R14, R13.reuse, PT ;  /* 0x0000000d0e00720c */ /* 0x080fe20003f86270 */
[----:B------:R-:W-:Y:S01]  /*1320*/  USHF.R.U32.HI UR14, URZ, 0x4, UR14 ;  /* 0x000000043f0e7899 */ /* 0x000fe2000801160e */
[-C--:B------:R-:W-:Y:S01]  /*1330*/  ISETP.GE.AND P5, PT, R18, R13.reuse, PT ;  /* 0x0000000d1200720c */ /* 0x080fe20003fa6270 */
[----:B------:R-:W-:Y:S01]  /*1340*/  ULOP3.LUT UR4, UR4, 0x3fff, URZ, 0xc0, !UPT ;  /* 0x00003fff04047892 */ /* 0x000fe2000f8ec03f */
[----:B------:R-:W-:Y:S01]  /*1350*/  ISETP.GE.AND P6, PT, R12, R13, PT ;  /* 0x0000000d0c00720c */ /* 0x000fe20003fc6270 */
[----:B------:R-:W-:Y:S01]  /*1360*/  ULOP3.LUT UR14, UR14, 0x3fff, URZ, 0xc0, !UPT ;  /* 0x00003fff0e0e7892 */ /* 0x000fe2000f8ec03f */
[C---:B------:R-:W-:Y:S01]  /*1370*/  VIADD R12, R10.reuse, 0x18 ;  /* 0x000000180a0c7836 */ /* 0x040fe20000000000 */
[----:B------:R-:W-:Y:S01]  /*1380*/  ULOP3.LUT UR8, UR4, 0x10000, URZ, 0xfc, !UPT ;  /* 0x0001000004087892 */ /* 0x000fe2000f8efc3f */
[C---:B------:R-:W-:Y:S01]  /*1390*/  IADD3 R18, R10.reuse, 0x20, RZ ;  /* 0x000000200a127810 */ /* 0x040fe20007ffe0ff */
[----:B------:R-:W-:Y:S01]  /*13a0*/  ULOP3.LUT UR20, UR14, 0x10000, URZ, 0xfc, !UPT ;  /* 0x000100000e147892 */ /* 0x000fe2000f8efc3f */
[----:B------:R-:W-:Y:S01]  /*13b0*/  VIADD R14, R10, 0x11 ;  /* 0x000000110a0e7836 */ /* 0x000fe20000000000 */
[----:B------:R-:W-:-:S02]  /*13c0*/  UIADD3 UR16, UR8, 0x2, URZ ;  /* 0x0000000208107890 */ /* 0x000fc4000fffe03f */
[----:B------:R-:W-:Y:S01]  /*13d0*/  UIADD3 UR18, UR20, 0x2, URZ ;  /* 0x0000000214127890 */ /* 0x000fe2000fffe03f */
[----:B------:R-:W-:Y:S02]  /*13e0*/  UMOV UR4, UR8 ;  /* 0x0000000800047c82 */ /* 0x000fe40008000000 */
[----:B------:R-:W-:Y:S01]  /*13f0*/  UMOV UR6, UR20 ;  /* 0x0000001400067c82 */ /* 0x000fe20008000000 */
[----:B------:R-:W-:Y:S01]  /*1400*/  ISETP.GE.AND P1, PT, R14, R13, PT ;  /* 0x0000000d0e00720c */ /* 0x000fe20003f26270 */
[----:B------:R-:W-:Y:S01]  /*1410*/  HGMMA.64x64x16.F32 R24, gdesc[UR4], RZ, !UPT, gsb0 ;  /* 0x00e00000041879f0 */ /* 0x000fe2000c0008ff */
[----:B------:R-:W-:Y:S01]  /*1420*/  VIADD R14, R10, 0x19 ;  /* 0x000000190a0e7836 */ /* 0x000fe20000000000 */
[----:B------:R-:W-:Y:S01]  /*1430*/  ULDC UR6, c[0x0][0x604] ;  /* 0x0001810000067ab9 */ /* 0x000fe20000000800 */
[----:B------:R-:W-:Y:S02]  /*1440*/  WARPGROUP.DEPBAR.LE gsb0, 0x0 ;  /* 0x00008000000079c5 */ /* 0x000fe40000010000 */
[----:B------:R-:W-:-:S06]  /*1450*/  WARPGROUP.ARRIVE ;  /* 0x00000000000079c5 */ /* 0x000fcc0000000000 */
[----:B------:R-:W-:Y:S03]  /*1460*/  HGMMA.64x64x16.F32 R24, gdesc[UR16], R24, gsb0 ;  /* 0x00e00000101879f0 */ /* 0x000fe60008000818 */
[----:B------:R-:W-:Y:S02]  /*1470*/  WARPGROUP.DEPBAR.LE gsb0, 0x0 ;  /* 0x00008000000079c5 */ /* 0x000fe40000010000 */
[----:B------:R-:W-:Y:S02]  /*1480*/  FSEL R11, R24, -INF , !P2 ;  /* 0xff800000180b7808 */ /* 0x000fe40005000000 */
[----:B------:R-:W-:Y:S02]  /*1490*/  FSEL R26, R26, -INF , !P2 ;  /* 0xff8000001a1a7808 */ /* 0x000fe40005000000 */
[----:B------:R-:W-:Y:S02]  /*14a0*/  ISETP.GE.AND P2, PT, R12, R13, PT ;  /* 0x0000000d0c00720c */ /* 0x000fe40003f46270 */
[----:B------:R-:W-:-:S02]  /*14b0*/  FSEL R12, R25, -INF , !P3 ;  /* 0xff800000190c7808 */ /* 0x000fc40005800000 */
[----:B------:R-:W-:Y:S02]  /*14c0*/  FSEL R28, R28, -INF , !P4 ;  /* 0xff8000001c1c7808 */ /* 0x000fe40006000000 */
[----:B------:R-:W-:Y:S02]  /*14d0*/  FMNMX R15, R11, R12, !PT ;  /* 0x0000000c0b0f7209 */ /* 0x000fe40007800000 */
[----:B------:R-:W-:Y:S02]  /*14e0*/  FSEL R30, R30, -INF , !P4 ;  /* 0xff8000001e1e7808 */ /* 0x000fe40006000000 */
[----:B------:R-:W-:Y:S02]  /*14f0*/  ISETP.GE.AND P4, PT, R18, R13, PT ;  /* 0x0000000d1200720c */ /* 0x000fe40003f86270 */
[----:B------:R-:W-:Y:S02]  /*1500*/  FSEL R29, R29, -INF , !P5 ;  /* 0xff8000001d1d7808 */ /* 0x000fe40006800000 */
[----:B------:R-:W-:-:S02]  /*1510*/  FMNMX R18, R28, R15, !PT ;  /* 0x0000000f1c127209 */ /* 0x000fc40007800000 */
[----:B------:R-:W-:Y:S02]  /*1520*/  FSEL R32, R32, -INF , !P6 ;  /* 0xff80000020207808 */ /* 0x000fe40007000000 */
[----:B------:R-:W-:Y:S02]  /*1530*/  FMNMX R19, R29, R18, !PT ;  /* 0x000000121d137209 */ /* 0x000fe40007800000 */
[----:B------:R-:W-:Y:S02]  /*1540*/  FSEL R27, R27, -INF , !P3 ;  /* 0xff8000001b1b7808 */ /* 0x000fe40005800000 */
[----:B------:R-:W-:Y:S01]  /*1550*/  ISETP.GE.AND P3, PT, R14, R13, PT ;  /* 0x0000000d0e00720c */ /* 0x000fe20003f66270 */
[----:B------:R-:W-:Y:S01]  /*1560*/  VIADD R14, R10, 0x21 ;  /* 0x000000210a0e7836 */ /* 0x000fe20000000000 */
[----:B------:R-:W-:Y:S02]  /*1570*/  FSEL R15, R33, -INF , !P1 ;  /* 0xff800000210f7808 */ /* 0x000fe40004800000 */
[----:B------:R-:W-:-:S02]  /*1580*/  FMNMX R18, R32, R19, !PT ;  /* 0x0000001320127209 */ /* 0x000fc40007800000 */
[----:B------:R-:W-:Y:S02]  /*1590*/  FSEL R31, R31, -INF , !P5 ;  /* 0xff8000001f1f7808 */ /* 0x000fe40006800000 */
[----:B------:R-:W-:Y:S02]  /*15a0*/  FSEL R23, R36, -INF , !P2 ;  /* 0xff80000024177808 */ /* 0x000fe40005000000 */
[----:B------:R-:W-:Y:S01]  /*15b0*/  FMNMX R20, R15, R18, !PT ;  /* 0x000000120f147209 */ /* 0x000fe20007800000 */
[----:B------:R-:W-:Y:S01]  /*15c0*/  VIADD R18, R10, 0x30 ;  /* 0x000000300a127836 */ /* 0x000fe20000000000 */
[----:B------:R-:W-:Y:S01]  /*15d0*/  ISETP.GE.AND P5, PT, R14, R13, PT ;  /* 0x0000000d0e00720c */ /* 0x000fe20003fa6270 */
[----:B------:R-:W-:Y:S01]  /*15e0*/  VIADD R14, R10, 0x28 ;  /* 0x000000280a0e7836 */ /* 0x000fe20000000000 */
[----:B------:R-:W-:Y:S02]  /*15f0*/  FSEL R56, R37, -INF , !P3 ;  /* 0xff80000025387808 */ /* 0x000fe40005800000 */
[----:B------:R-:W-:-:S02]  /*1600*/  FMNMX R19, R23, R20, !PT ;  /* 0x0000001417137209 */ /* 0x000fc40007800000 */
[----:B------:R-:W-:Y:S02]  /*1610*/  FSEL R34, R34, -INF , !P6 ;  /* 0xff80000022227808 */ /* 0x000fe40007000000 */
[----:B------:R-:W-:Y:S01]  /*1620*/  ISETP.GE.AND P6, PT, R14, R13, PT ;  /* 0x0000000d0e00720c */ /* 0x000fe20003fc6270 */
[----:B------:R-:W-:Y:S01]  /*1630*/  VIADD R14, R10, 0x29 ;  /* 0x000000290a0e7836 */ /* 0x000fe20000000000 */
[----:B------:R-:W-:Y:S02]  /*1640*/  FSEL R40, R40, -INF , !P4 ;  /* 0xff80000028287808 */ /* 0x000fe40006000000 */
[----:B------:R-:W-:Y:S02]  /*1650*/  FMNMX R19, R56, R19, !PT ;  /* 0x0000001338137209 */ /* 0x000fe40007800000 */
[----:B------:R-:W-:Y:S02]  /*1660*/  FSEL R35, R35, -INF , !P1 ;  /* 0xff80000023237808 */ /* 0x000fe40004800000 */
[----:B------:R-:W-:-:S02]  /*1670*/  FSEL R41, R41, -INF , !P5 ;  /* 0xff80000029297808 */ /* 0x000fc40006800000 */
[----:B------:R-:W-:Y:S02]  /*1680*/  FMNMX R20, R40, R19, !PT ;  /* 0x0000001328147209 */ /* 0x000fe40007800000 */
[-C--:B------:R-:W-:Y:S02]  /*1690*/  ISETP.GE.AND P1, PT, R14, R13.reuse, PT ;  /* 0x0000000d0e00720c */ /* 0x080fe40003f26270 */
[----:B------:R-:W-:Y:S02]  /*16a0*/  FSEL R14, R38, -INF , !P2 ;  /* 0xff800000260e7808 */ /* 0x000fe40005000000 */
[----:B------:R-:W-:Y:S02]  /*16b0*/  ISETP.GE.AND P2, PT, R18, R13, PT ;  /* 0x0000000d1200720c */ /* 0x000fe40003f46270 */
[----:B------:R-:W-:Y:S02]  /*16c0*/  IADD3 R18, R10, 0x31, RZ ;  /* 0x000000310a127810 */ /* 0x000fe40007ffe0ff */
[----:B------:R-:W-:-:S02]  /*16d0*/  FSEL R44, R44, -INF , !P6 ;  /* 0xff8000002c2c7808 */ /* 0x000fc40007000000 */
[----:B------:R-:W-:Y:S02]  /*16e0*/  FMNMX R19, R41, R20, !PT ;  /* 0x0000001429137209 */ /* 0x000fe40007800000 */
[----:B------:R-:W-:Y:S02]  /*16f0*/  FSEL R24, R39, -INF , !P3 ;  /* 0xff80000027187808 */ /* 0x000fe40005800000 */
[----:B------:R-:W-:Y:S01]  /*1700*/  ISETP.GE.AND P3, PT, R18, R13, PT ;  /* 0x0000000d1200720c */ /* 0x000fe20003f66270 */
[----:B------:R-:W-:Y:S01]  /*1710*/  VIADD R18, R10, 0x38 ;  /* 0x000000380a127836 */ /* 0x000fe20000000000 */
[----:B------:R-:W-:Y:S02]  /*1720*/  FSEL R45, R45, -INF , !P1 ;  /* 0xff8000002d2d7808 */ /* 0x000fe40004800000 */
[----:B------:R-:W-:Y:S02]  /*1730*/  FMNMX R20, R44, R19, !PT ;  /* 0x000000132c147209 */ /* 0x000fe40007800000 */
[----:B------:R-:W-:-:S02]  /*1740*/  FSEL R25, R42, -INF , !P4 ;  /* 0xff8000002a197808 */ /* 0x000fc40006000000 */
[----:B------:R-:W-:Y:S02]  /*1750*/  FMNMX R19, R26, R27, !PT ;  /* 0x0000001b1a137209 */ /* 0x000fe40007800000 */
[----:B------:R-:W-:Y:S02]  /*1760*/  FSEL R42, R48, -INF , !P2 ;  /* 0xff800000302a7808 */ /* 0x000fe40005000000 */
[----:B------:R-:W-:Y:S02]  /*1770*/  FMNMX R21, R45, R20, !PT ;  /* 0x000000142d157209 */ /* 0x000fe40007800000 */
[----:B------:R-:W-:Y:S01]  /*1780*/  ISETP.GE.AND P4, PT, R18, R13, PT ;  /* 0x0000000d1200720c */ /* 0x000fe20003f86270 */
[----:B------:R-:W-:Y:S01]  /*1790*/  VIADD R18, R10, 0x39 ;  /* 0x000000390a127836 */ /* 0x000fe20000000000 */
[----:B------:R-:W-:Y:S02]  /*17a0*/  FMNMX R20, R30, R19, !PT ;  /* 0x000000131e147209 */ /* 0x000fe40007800000 */
[----:B------:R-:W-:-:S02]  /*17b0*/  FSEL R38, R49, -INF , !P3 ;  /* 0xff80000031267808 */ /* 0x000fc40005800000 */
[----:B------:R-:W-:Y:S02]  /*17c0*/  FMNMX R21, R42, R21, !PT ;  /* 0x000000152a157209 */ /* 0x000fe40007800000 */
[----:B------:R-:W-:Y:S02]  /*17d0*/  FSEL R43, R43, -INF , !P5 ;  /* 0xff8000002b2b7808 */ /* 0x000fe40006800000 */
[----:B------:R-:W-:Y:S02]  /*17e0*/  FMNMX R19, R31, R20, !PT ;  /* 0x000000141f137209 */ /* 0x000fe40007800000 */
[----:B------:R-:W-:Y:S02]  /*17f0*/  ISETP.GE.AND P5, PT, R18, R13, PT ;  /* 0x0000000d1200720c */ /* 0x000fe40003fa6270 */
[----:B------:R-:W-:Y:S02]  /*1800*/  FSEL R39, R52, -INF , !P4 ;  /* 0xff80000034277808 */ /* 0x000fe40006000000 */
[----:B------:R-:W-:-:S02]  /*1810*/  FMNMX R20, R38, R21, !PT ;  /* 0x0000001526147209 */ /* 0x000fc40007800000 */
[----:B------:R-:W-:Y:S02]  /*1820*/  FSEL R53, R53, -INF , !P5 ;  /* 0xff80000035357808 */ /* 0x000fe40006800000 */
[----:B------:R-:W-:Y:S02]  /*1830*/  FMNMX R20, R39, R20, !PT ;  /* 0x0000001427147209 */ /* 0x000fe40007800000 */
[----:B------:R-:W-:Y:S02]  /*1840*/  FMNMX R18, R34, R19, !PT ;  /* 0x0000001322127209 */ /* 0x000fe40007800000 */
[----:B------:R-:W-:Y:S02]  /*1850*/  FMNMX R20, R53, R20, !PT ;  /* 0x0000001435147209 */ /* 0x000fe40007800000 */
[----:B------:R-:W-:Y:S02]  /*1860*/  FMNMX R19, R35, R18, !PT ;  /* 0x0000001223137209 */ /* 0x000fe40007800000 */
[----:B------:R-:W-:Y:S01]  /*1870*/  FSEL R46, R46, -INF , !P6 ;  /* 0xff8000002e2e7808 */ /* 0x000fe20007000000 */
[----:B------:R-:W3:Y:S01]  /*1880*/  SHFL.BFLY PT, R21, R20, 0x1, 0x1f ;  /* 0x0c201f0014157f89 */ /* 0x000ee200000e0000 */
[----:B------:R-:W-:-:S02]  /*1890*/  FMNMX R19, R14, R19, !PT ;  /* 0x000000130e137209 */ /* 0x000fc40007800000 */
[----:B------:R-:W-:Y:S02]  /*18a0*/  FSEL R33, R47, -INF , !P1 ;  /* 0xff8000002f217808 */ /* 0x000fe40004800000 */
[----:B------:R-:W-:Y:S02]  /*18b0*/  FMNMX R18, R24, R19, !PT ;  /* 0x0000001318127209 */ /* 0x000fe40007800000 */
[----:B------:R-:W-:Y:S02]  /*18c0*/  FSEL R36, R50, -INF , !P2 ;  /* 0xff80000032247808 */ /* 0x000fe40005000000 */
[----:B------:R-:W-:Y:S02]  /*18d0*/  FMNMX R18, R25, R18, !PT ;  /* 0x0000001219127209 */ /* 0x000fe40007800000 */
[----:B------:R-:W-:Y:S02]  /*18e0*/  FSEL R52, R51, -INF , !P3 ;  /* 0xff80000033347808 */ /* 0x000fe40005800000 */
[----:B------:R-:W-:-:S02]  /*18f0*/  FMNMX R19, R43, R18, !PT ;  /* 0x000000122b137209 */ /* 0x000fc40007800000 */
[----:B------:R-:W-:Y:S02]  /*1900*/  FSEL R54, R54, -INF , !P4 ;  /* 0xff80000036367808 */ /* 0x000fe40006000000 */
[----:B------:R-:W-:Y:S02]  /*1910*/  FMNMX R18, R46, R19, !PT ;  /* 0x000000132e127209 */ /* 0x000fe40007800000 */
[----:B------:R-:W-:Y:S02]  /*1920*/  FSEL R37, R55, -INF , !P5 ;  /* 0xff80000037257808 */ /* 0x000fe40006800000 */
[----:B------:R-:W-:Y:S02]  /*1930*/  FMNMX R19, R33, R18, !PT ;  /* 0x0000001221137209 */ /* 0x000fe40007800000 */
[----:B---3--:R-:W-:Y:S02]  /*1940*/  FMNMX R21, R20, R21, !PT ;  /* 0x0000001514157209 */ /* 0x008fe40007800000 */
[----:B------:R-:W-:-:S03]  /*1950*/  FMNMX R19, R36, R19, !PT ;  /* 0x0000001324137209 */ /* 0x000fc60007800000 */
[----:B------:R-:W3:Y:S01]  /*1960*/  SHFL.BFLY PT, R20, R21, 0x2, 0x1f ;  /* 0x0c401f0015147f89 */ /* 0x000ee200000e0000 */
[----:B------:R-:W-:-:S04]  /*1970*/  FMNMX R19, R52, R19, !PT ;  /* 0x0000001334137209 */ /* 0x000fc80007800000 */
[----:B------:R-:W-:-:S04]  /*1980*/  FMNMX R18, R54, R19, !PT ;  /* 0x0000001336127209 */ /* 0x000fc80007800000 */
[----:B------:R-:W-:-:S05]  /*1990*/  FMNMX R18, R37, R18, !PT ;  /* 0x0000001225127209 */ /* 0x000fca0007800000 */
[----:B------:R-:W4:Y:S01]  /*19a0*/  SHFL.BFLY PT, R47, R18, 0x1, 0x1f ;  /* 0x0c201f00122f7f89 */ /* 0x000f2200000e0000 */
[----:B---3--:R-:W-:-:S04]  /*19b0*/  FMNMX R19, R21, R20, !PT ;  /* 0x0000001415137209 */ /* 0x008fc80007800000 */
[----:B------:R-:W-:-:S04]  /*19c0*/  FSETP.NEU.AND P1, PT, R19, -INF , PT ;  /* 0xff8000001300780b */ /* 0x000fc80003f2d000 */
[----:B------:R-:W-:Y:S02]  /*19d0*/  FSEL R22, R19, RZ, P1 ;  /* 0x000000ff13167208 */ /* 0x000fe40000800000 */
[----:B----4-:R-:W-:-:S03]  /*19e0*/  FMNMX R20, R18, R47, !PT ;  /* 0x0000002f12147209 */ /* 0x010fc60007800000 */
[----:B------:R-:W-:-:S04]  /*19f0*/  FMUL R47, R22, UR6 ;  /* 0x00000006162f7c20 */ /* 0x000fc80008400000 */
[--C-:B------:R-:W-:Y:S01]  /*1a00*/  FFMA R48, R11, UR6, -R47.reuse ;  /* 0x000000060b307c23 */ /* 0x100fe2000800082f */
[--C-:B------:R-:W-:Y:S01]  /*1a10*/  FFMA R12, R12, UR6, -R47.reuse ;  /* 0x000000060c0c7c23 */ /* 0x100fe2000800082f */
[----:B------:R-:W3:Y:S01]  /*1a20*/  SHFL.BFLY PT, R11, R20, 0x2, 0x1f ;  /* 0x0c401f00140b7f89 */ /* 0x000ee200000e0000 */
[--C-:B------:R-:W-:Y:S01]  /*1a30*/  FFMA R29, R29, UR6, -R47.reuse ;  /* 0x000000061d1d7c23 */ /* 0x100fe2000800082f */
[--C-:B------:R-:W-:Y:S01]  /*1a40*/  FFMA R22, R28, UR6, -R47.reuse ;  /* 0x000000061c167c23 */ /* 0x100fe2000800082f */
[----:B------:R-:W-:Y:S01]  /*1a50*/  FSETP.GEU.AND P3, PT, R48, -126, PT ;  /* 0xc2fc00003000780b */ /* 0x000fe20003f6e000 */
[--C-:B------:R-:W-:Y:S01]  /*1a60*/  FFMA R56, R56, UR6, -R47.reuse ;  /* 0x0000000638387c23 */ /* 0x100fe2000800082f */
[----:B------:R-:W-:Y:S01]  /*1a70*/  FSETP.GEU.AND P6, PT, R12, -126, PT ;  /* 0xc2fc00000c00780b */ /* 0x000fe20003fce000 */
[--C-:B------:R-:W-:Y:S01]  /*1a80*/  FFMA R50, R44, UR6, -R47.reuse ;  /* 0x000000062c327c23 */ /* 0x100fe2000800082f */
[----:B------:R-:W-:Y:S01]  /*1a90*/  FSETP.GEU.AND P4, PT, R29, -126, PT ;  /* 0xc2fc00001d00780b */ /* 0x000fe20003f8e000 */
[--C-:B------:R-:W-:Y:S01]  /*1aa0*/  FFMA R72, R40, UR6, -R47.reuse ;  /* 0x0000000628487c23 */ /* 0x100fe2000800082f */
[----:B------:R-:W-:Y:S01]  /*1ab0*/  FSETP.GEU.AND P5, PT, R22, -126, PT ;  /* 0xc2fc00001600780b */ /* 0x000fe20003fae000 */
[--C-:B------:R-:W-:Y:S01]  /*1ac0*/  FFMA R51, R41, UR6, -R47.reuse ;  /* 0x0000000629337c23 */ /* 0x100fe2000800082f */
[--C-:B------:R-:W-:Y:S01]  /*1ad0*/  FFMA R40, R39, UR6, -R47.reuse ;  /* 0x0000000627287c23 */ /* 0x100fe2000800082f */
[--C-:B------:R-:W-:Y:S01]  /*1ae0*/  FFMA R49, R45, UR6, -R47.reuse ;  /* 0x000000062d317c23 */ /* 0x100fe2000800082f */
[--C-:B------:R-:W-:Y:S01]  /*1af0*/  FFMA R42, R42, UR6, -R47.reuse ;  /* 0x000000062a2a7c23 */ /* 0x100fe2000800082f */
[----:B------:R-:W-:-:S02]  /*1b00*/  FFMA R41, R38, UR6, -R47 ;  /* 0x0000000626297c23 */ /* 0x000fc4000800082f */
[----:B------:R-:W-:Y:S02]  /*1b10*/  @!P3 FMUL R48, R48, 0.5 ;  /* 0x3f0000003030b820 */ /* 0x000fe40000400000 */
[----:B------:R-:W-:Y:S02]  /*1b20*/  @!P6 FMUL R12, R12, 0.5 ;  /* 0x3f0000000c0ce820 */ /* 0x000fe40000400000 */
[----:B------:R-:W4:Y:S01]  /*1b30*/  MUFU.EX2 R28, R48 ;  /* 0x00000030001c7308 */ /* 0x000f220000000800 */
[----:B------:R-:W-:Y:S01]  /*1b40*/  @!P4 FMUL R29, R29, 0.5 ;  /* 0x3f0000001d1dc820 */ /* 0x000fe20000400000 */
[----:B------:R-:W-:Y:S01]  /*1b50*/  @!P5 FMUL R22, R22, 0.5 ;  /* 0x3f0000001616d820 */ /* 0x000fe20000400000 */
[----:B---3--:R-:W-:Y:S01]  /*1b60*/  FMNMX R18, R20, R11, !PT ;  /* 0x0000000b14127209 */ /* 0x008fe20007800000 */
[--C-:B------:R-:W-:Y:S01]  /*1b70*/  FFMA R20, R32, UR6, -R47.reuse ;  /* 0x0000000620147c23 */ /* 0x100fe2000800082f */
[--C-:B------:R-:W-:Y:S01]  /*1b80*/  FFMA R11, R15, UR6, -R47.reuse ;  /* 0x000000060f0b7c23 */ /* 0x100fe2000800082f */
[----:B------:R-:W-:Y:S01]  /*1b90*/  FFMA R32, R53, UR6, -R47 ;  /* 0x0000000635207c23 */ /* 0x000fe2000800082f */
[----:B------:R-:W-:Y:S01]  /*1ba0*/  FSETP.NEU.AND P2, PT, R18, -INF , PT ;  /* 0xff8000001200780b */ /* 0x000fe20003f4d000 */
[----:B------:R3:W5:Y:S01]  /*1bb0*/  MUFU.EX2 R21, R12 ;  /* 0x0000000c00157308 */ /* 0x0007620000000800 */
[----:B------:R-:W-:-:S02]  /*1bc0*/  FSETP.GEU.AND P1, PT, R20, -126, PT ;  /* 0xc2fc00001400780b */ /* 0x000fc40003f2e000 */
[----:B------:R-:W-:Y:S02]  /*1bd0*/  FSEL R55, R18, RZ, P2 ;  /* 0x000000ff12377208 */ /* 0x000fe40001000000 */
[----:B------:R-:W-:-:S03]  /*1be0*/  FSETP.GEU.AND P2, PT, R11, -126, PT ;  /* 0xc2fc00000b00780b */ /* 0x000fc60003f4e000 */
[----:B------:R-:W-:Y:S01]  /*1bf0*/  FMUL R55, R55, UR6 ;  /* 0x0000000637377c20 */ /* 0x000fe20008400000 */
[----:B------:R-:W1:Y:S01]  /*1c00*/  MUFU.EX2 R15, R29 ;  /* 0x0000001d000f7308 */ /* 0x000e620000000800 */
[----:B----4-:R-:W-:Y:S02]  /*1c10*/  @!P3 FMUL R28, R28, R28 ;  /* 0x0000001c1c1cb220 */ /* 0x010fe40000400000 */
[--C-:B---3--:R-:W-:Y:S01]  /*1c20*/  FFMA R12, R26, UR6, -R55.reuse ;  /* 0x000000061a0c7c23 */ /* 0x108fe20008000837 */
[----:B------:R-:W-:Y:S01]  /*1c30*/  FFMA R27, R27, UR6, -R55 ;  /* 0x000000061b1b7c23 */ /* 0x000fe20008000837 */
[----:B------:R-:W-:Y:S01]  /*1c40*/  @!P1 FMUL R20, R20, 0.5 ;  /* 0x3f00000014149820 */ /* 0x000fe20000400000 */
[----:B------:R-:W-:Y:S01]  /*1c50*/  FFMA R26, R23, UR6, -R47 ;  /* 0x00000006171a7c23 */ /* 0x000fe2000800082f */
[--C-:B------:R-:W-:Y:S01]  /*1c60*/  FFMA R30, R30, UR6, -R55.reuse ;  /* 0x000000061e1e7c23 */ /* 0x100fe20008000837 */
[----:B------:R-:W-:Y:S01]  /*1c70*/  FSETP.GEU.AND P3, PT, R12, -126, PT ;  /* 0xc2fc00000c00780b */ /* 0x000fe20003f6e000 */
[----:B------:R-:W-:Y:S01]  /*1c80*/  @!P2 FMUL R11, R11, 0.5 ;  /* 0x3f0000000b0ba820 */ /* 0x000fe20000400000 */
[----:B------:R-:W3:Y:S01]  /*1c90*/  MUFU.EX2 R22, R22 ;  /* 0x0000001600167308 */ /* 0x000ee20000000800 */
[----:B-----5:R-:W-:Y:S01]  /*1ca0*/  @!P6 FMUL R21, R21, R21 ;  /* 0x000000151515e220 */ /* 0x020fe20000400000 */
[----:B------:R-:W4:Y:S01]  /*1cb0*/  SYNCS.PHASECHK.TRANS64.TRYWAIT P6, [R2+URZ+0x5008], R57 ;  /* 0x00500839020075a7 */ /* 0x000f2200080c017f */
[--C-:B------:R-:W-:Y:S01]  /*1cc0*/  FFMA R53, R31, UR6, -R55.reuse ;  /* 0x000000061f357c23 */ /* 0x100fe20008000837 */
[--C-:B------:R-:W-:Y:S01]  /*1cd0*/  FFMA R44, R14, UR6, -R55.reuse ;  /* 0x000000060e2c7c23 */ /* 0x100fe20008000837 */
[--C-:B------:R-:W-:Y:S01]  /*1ce0*/  FFMA R39, R34, UR6, -R55.reuse ;  /* 0x0000000622277c23 */ /* 0x100fe20008000837 */
[--C-:B------:R-:W-:Y:S01]  /*1cf0*/  FFMA R38, R35, UR6, -R55.reuse ;  /* 0x0000000623267c23 */ /* 0x100fe20008000837 */
[----:B-1----:R-:W-:Y:S01]  /*1d00*/  @!P4 FMUL R15, R15, R15 ;  /* 0x0000000f0f0fc220 */ /* 0x002fe20000400000 */
[----:B------:R-:W1:Y:S01]  /*1d10*/  MUFU.EX2 R20, R20 ;  /* 0x0000001400147308 */ /* 0x000e620000000800 */
[----:B------:R-:W-:Y:S01]  /*1d20*/  FSETP.GEU.AND P4, PT, R27, -126, PT ;  /* 0xc2fc00001b00780b */ /* 0x000fe20003f8e000 */
[--C-:B------:R-:W-:Y:S01]  /*1d30*/  FFMA R47, R43, UR6, -R55.reuse ;  /* 0x000000062b2f7c23 */ /* 0x100fe20008000837 */
[----:B------:R-:W-:Y:S01]  /*1d40*/  @!P3 FMUL R12, R12, 0.5 ;  /* 0x3f0000000c0cb820 */ /* 0x000fe20000400000 */
[--C-:B------:R-:W-:Y:S01]  /*1d50*/  FFMA R34, R36, UR6, -R55.reuse ;  /* 0x0000000624227c23 */ /* 0x100fe20008000837 */
[--C-:B------:R-:W-:Y:S01]  /*1d60*/  FFMA R45, R24, UR6, -R55.reuse ;  /* 0x00000006182d7c23 */ /* 0x100fe20008000837 */
[--C-:B------:R-:W-:Y:S01]  /*1d70*/  FFMA R48, R25, UR6, -R55.reuse ;  /* 0x0000000619307c23 */ /* 0x100fe20008000837 */
[--C-:B------:R-:W-:Y:S01]  /*1d80*/  FFMA R46, R46, UR6, -R55.reuse ;  /* 0x000000062e2e7c23 */ /* 0x100fe20008000837 */
[----:B------:R-:W5:Y:S01]  /*1d90*/  MUFU.EX2 R11, R11 ;  /* 0x0000000b000b7308 */ /* 0x000f620000000800 */
[----:B---3--:R-:W-:Y:S01]  /*1da0*/  @!P5 FMUL R22, R22, R22 ;  /* 0x000000161616d220 */ /* 0x008fe20000400000 */
[----:B------:R-:W-:Y:S01]  /*1db0*/  FSETP.GEU.AND P5, PT, R26, -126, PT ;  /* 0xc2fc00001a00780b */ /* 0x000fe20003fae000 */
[--C-:B------:R-:W-:Y:S01]  /*1dc0*/  FFMA R43, R33, UR6, -R55.reuse ;  /* 0x00000006212b7c23 */ /* 0x100fe20008000837 */
[--C-:B------:R-:W-:Y:S01]  /*1dd0*/  FFMA R35, R52, UR6, -R55.reuse ;  /* 0x0000000634237c23 */ /* 0x100fe20008000837 */
[--C-:B------:R-:W-:Y:S01]  /*1de0*/  FFMA R36, R54, UR6, -R55.reuse ;  /* 0x0000000636247c23 */ /* 0x100fe20008000837 */
[----:B------:R-:W-:Y:S01]  /*1df0*/  @!P4 FMUL R27, R27, 0.5 ;  /* 0x3f0000001b1bc820 */ /* 0x000fe20000400000 */
[----:B------:R-:W-:Y:S01]  /*1e00*/  FFMA R37, R37, UR6, -R55 ;  /* 0x0000000625257c23 */ /* 0x000fe20008000837 */
[----:B------:R-:W3:Y:S01]  /*1e10*/  MUFU.EX2 R23, R12 ;  /* 0x0000000c00177308 */ /* 0x000ee20000000800 */
[----:B-1----:R-:W-:Y:S01]  /*1e20*/  @!P1 FMUL R20, R20, R20 ;  /* 0x0000001414149220 */ /* 0x002fe20000400000 */
[----:B------:R-:W-:-:S02]  /*1e30*/  FSETP.GEU.AND P1, PT, R30, -126, PT ;  /* 0xc2fc00001e00780b */ /* 0x000fc40003f2e000 */
[----:B------:R-:W-:-:S03]  /*1e40*/  P2R R58, PR, RZ, 0x20 ;  /* 0x00000020ff3a7803 */ /* 0x000fc60000000000 */
[----:B------:R-:W-:Y:S01]  /*1e50*/  @!P5 FMUL R26, R26, 0.5 ;  /* 0x3f0000001a1ad820 */ /* 0x000fe20000400000 */
[----:B------:R-:W1:Y:S01]  /*1e60*/  MUFU.EX2 R12, R27 ;  /* 0x0000001b000c7308 */ /* 0x000e620000000800 */
[----:B-----5:R-:W-:Y:S01]  /*1e70*/  @!P2 FMUL R11, R11, R11 ;  /* 0x0000000b0b0ba220 */ /* 0x020fe20000400000 */
[----:B------:R-:W-:Y:S02]  /*1e80*/  FSETP.GEU.AND P2, PT, R53, -126, PT ;  /* 0xc2fc00003500780b */ /* 0x000fe40003f4e000 */
[----:B------:R-:W-:-:S03]  /*1e90*/  FSETP.GEU.AND P5, PT, R39, -126, PT ;  /* 0xc2fc00002700780b */ /* 0x000fc60003fae000 */
[----:B------:R-:W-:Y:S01]  /*1ea0*/  @!P1 FMUL R30, R30, 0.5 ;  /* 0x3f0000001e1e9820 */ /* 0x000fe20000400000 */
[----:B------:R1:W2:Y:S01]  /*1eb0*/  MUFU.EX2 R29, R26 ;  /* 0x0000001a001d7308 */ /* 0x0002a20000000800 */
[----:B---3--:R-:W-:Y:S01]  /*1ec0*/  @!P3 FMUL R23, R23, R23 ;  /* 0x000000171717b220 */ /* 0x008fe20000400000 */
[----:B------:R-:W-:-:S05]  /*1ed0*/  FSETP.GEU.AND P3, PT, R56, -126, PT ;  /* 0xc2fc00003800780b */ /* 0x000fca0003f6e000 */
[----:B------:R-:W-:Y:S01]  /*1ee0*/  @!P2 FMUL R53, R53, 0.5 ;  /* 0x3f0000003535a820 */ /* 0x000fe20000400000 */
[----:B------:R3:W2:Y:S01]  /*1ef0*/  MUFU.EX2 R31, R30 ;  /* 0x0000001e001f7308 */ /* 0x0006a20000000800 */
[----:B-1----:R-:W-:Y:S01]  /*1f00*/  @!P4 FMUL R12, R12, R12 ;  /* 0x0000000c0c0cc220 */ /* 0x002fe20000400000 */
[----:B------:R-:W-:-:S05]  /*1f10*/  FSETP.GEU.AND P4, PT, R72, -126, PT ;  /* 0xc2fc00004800780b */ /* 0x000fca0003f8e000 */
[----:B------:R-:W-:Y:S01]  /*1f20*/  @!P3 FMUL R56, R56, 0.5 ;  /* 0x3f0000003838b820 */ /* 0x000fe20000400000 */
[----:B------:R3:W1:Y:S01]  /*1f30*/  MUFU.EX2 R14, R53 ;  /* 0x00000035000e7308 */ /* 0x0006620000000800 */
[----:B----4-:R-:W-:Y:S06]  /*1f40*/  @!P6 BRA `(.L_x_23) ;  /* 0x000000540088e947 */ /* 0x010fec0003800000 */
.L_x_77:
[----:B--2---:R-:W-:Y:S01]  /*1f50*/  @!P1 FMUL R31, R31, R31 ;  /* 0x0000001f1f1f9220 */ /* 0x004fe20000400000 */
[----:B-1----:R-:W-:Y:S01]  /*1f60*/  @!P2 FMUL R14, R14, R14 ;  /* 0x0000000e0e0ea220 */ /* 0x002fe20000400000 */
[----:B------:R-:W-:Y:S01]  /*1f70*/  F2FP.F16.F32.PACK_AB R24, R21, R28 ;  /* 0x0000001c1518723e */ /* 0x000fe200000000ff */
[----:B------:R-:W-:Y:S01]  /*1f80*/  UIADD3 UR6, UR14, 0x100, URZ ;  /* 0x000001000e067890 */ /* 0x000fe2000fffe03f */
[----:B------:R-:W-:Y:S01]  /*1f90*/  F2FP.F16.F32.PACK_AB R26, R15, R22 ;  /* 0x000000160f1a723e */ /* 0x000fe200000000ff */
[----:B---3--:R4:W1:Y:S01]  /*1fa0*/  MUFU.EX2 R30, R56 ;  /* 0x00000038001e7308 */ /* 0x0088620000000800 */
[----:B------:R-:W-:Y:S01]  /*1fb0*/  F2FP.F16.F32.PACK_AB R25, R12, R23 ;  /* 0x000000170c19723e */ /* 0x000fe200000000ff */
[----:B------:R-:W-:Y:S01]  /*1fc0*/  UMOV UR7, 0x80000020 ;  /* 0x8000002000077882 */ /* 0x000fe20000000000 */
[----:B------:R-:W-:Y:S01]  /*1fd0*/  F2FP.F16.F32.PACK_AB R27, R14, R31 ;  /* 0x0000001f0e1b723e */ /* 0x000fe200000000ff */
[----:B------:R-:W-:Y:S01]  /*1fe0*/  @!P5 FMUL R39, R39, 0.5 ;  /* 0x3f0000002727d820 */ /* 0x000fe20000400000 */
[----:B------:R-:W-:Y:S01]  /*1ff0*/  ISETP.NE.AND P6, PT, R58, RZ, PT ;  /* 0x000000ff3a00720c */ /* 0x000fe20003fc5270 */
[----:B------:R-:W-:Y:S01]  /*2000*/  @!P4 FMUL R72, R72, 0.5 ;  /* 0x3f0000004848c820 */ /* 0x000fe20000400000 */
[----:B------:R-:W-:Y:S01]  /*2010*/  FSETP.GEU.AND P1, PT, R38, -126, PT ;  /* 0xc2fc00002600780b */ /* 0x000fe20003f2e000 */
[----:B------:R-:W-:Y:S01]  /*2020*/  ULDC UR15, c[0x0][0x604] ;  /* 0x00018100000f7ab9 */ /* 0x000fe20000000800 */
[----:B----4-:R-:W-:Y:S01]  /*2030*/  WARPGROUP.ARRIVE ;  /* 0x00000000000079c5 */ /* 0x010fe20000000000 */
[----:B------:R-:W-:Y:S01]  /*2040*/  FSETP.GEU.AND P2, PT, R44, -126, PT ;  /* 0xc2fc00002c00780b */ /* 0x000fe20003f4e000 */
[----:B------:R-:W2:Y:S01]  /*2050*/  MUFU.EX2 R39, R39 ;  /* 0x0000002700277308 */ /* 0x000ea20000000800 */
[----:B------:R-:W-:Y:S01]  /*2060*/  ULDC UR21, c[0x0][0x28c] ;  /* 0x0000a30000157ab9 */ /* 0x000fe20000000800 */
[----:B------:R-:W-:Y:S01]  /*2070*/  VIADD R10, R10, 0x40 ;  /* 0x000000400a0a7836 */ /* 0x000fe20000000000 */
[----:B------:R-:W-:Y:S01]  /*2080*/  LEA.HI.SX32 R17, R17, 0xffffffff, 0x1a ;  /* 0xffffffff11117811 */ /* 0x000fe200078fd2ff */
[----:B------:R-:W-:Y:S01]  /*2090*/  HGMMA.64x32x16.F32 R56, R24, gdesc[UR4].tnspB, RZ, !UPT, gsb0 ;  /* 0x4060000418387df0 */ /* 0x000fe2000c0008ff */
[----:B------:R-:W-:Y:S01]  /*20a0*/  UIADD3 UR6, UR14, 0x140, URZ ;  /* 0x000001400e067890 */ /* 0x000fe2000fffe03f */
[----:B-1----:R-:W-:Y:S01]  /*20b0*/  @!P3 FMUL R30, R30, R30 ;  /* 0x0000001e1e1eb220 */ /* 0x002fe20000400000 */
[----:B------:R-:W-:Y:S01]  /*20c0*/  @!P6 FMUL R29, R29, R29 ;  /* 0x0000001d1d1de220 */ /* 0x000fe20000400000 */
[----:B------:R-:W-:Y:S01]  /*20d0*/  FSETP.GEU.AND P6, PT, R45, -126, PT ;  /* 0xc2fc00002d00780b */ /* 0x000fe20003fce000 */
[----:B------:R-:W-:Y:S01]  /*20e0*/  @!P1 FMUL R38, R38, 0.5 ;  /* 0x3f00000026269820 */ /* 0x000fe20000400000 */
[----:B------:R-:W-:Y:S01]  /*20f0*/  FSETP.GEU.AND P3, PT, R51, -126, PT ;  /* 0xc2fc00003300780b */ /* 0x000fe20003f6e000 */
[----:B------:R-:W1:Y:S01]  /*2100*/  MUFU.EX2 R33, R72 ;  /* 0x0000004800217308 */ /* 0x000e620000000800 */
[----:B------:R-:W-:Y:S01]  /*2110*/  @!P2 FMUL R44, R44, 0.5 ;  /* 0x3f0000002c2ca820 */ /* 0x000fe20000400000 */
[----:B------:R-:W-:Y:S01]  /*2120*/  UMOV UR7, 0x80000020 ;  /* 0x8000002000077882 */ /* 0x000fe20000000000 */
[----:B--2---:R-:W-:Y:S01]  /*2130*/  @!P5 FMUL R39, R39, R39 ;  /* 0x000000272727d220 */ /* 0x004fe20000400000 */
[----:B------:R-:W-:-:S04]  /*2140*/  FSETP.GEU.AND P5, PT, R49, -126, PT ;  /* 0xc2fc00003100780b */ /* 0x000fc80003fae000 */
[----:B------:R-:W2:Y:S02]  /*2150*/  MUFU.EX2 R38, R38 ;  /* 0x0000002600267308 */ /* 0x000ea40000000800 */
[----:B------:R-:W-:Y:S02]  /*2160*/  @!P6 FMUL R45, R45, 0.5 ;  /* 0x3f0000002d2de820 */ /* 0x000fe40000400000 */
[----:B------:R-:W-:-:S04]  /*2170*/  @!P3 FMUL R51, R51, 0.5 ;  /* 0x3f0000003333b820 */ /* 0x000fc80000400000 */
[----:B------:R-:W3:Y:S01]  /*2180*/  MUFU.EX2 R44, R44 ;  /* 0x0000002c002c7308 */ /* 0x000ee20000000800 */
[----:B-1----:R-:W-:Y:S01]  /*2190*/  @!P4 FMUL R33, R33, R33 ;  /* 0x000000212121c220 */ /* 0x002fe20000400000 */
[----:B------:R-:W-:Y:S01]  /*21a0*/  FSETP.GEU.AND P4, PT, R50, -126, PT ;  /* 0xc2fc00003200780b */ /* 0x000fe20003f8e000 */
[----:B------:R-:W-:Y:S02]  /*21b0*/  @!P5 FMUL R49, R49, 0.5 ;  /* 0x3f0000003131d820 */ /* 0x000fe40000400000 */
[----:B------:R-:W-:-:S03]  /*21c0*/  FADD R28, R28, R33 ;  /* 0x000000211c1c7221 */ /* 0x000fc60000000000 */
[----:B------:R-:W1:Y:S01]  /*21d0*/  MUFU.EX2 R45, R45 ;  /* 0x0000002d002d7308 */ /* 0x000e620000000800 */
[----:B--2---:R-:W-:Y:S01]  /*21e0*/  @!P1 FMUL R38, R38, R38 ;  /* 0x0000002626269220 */ /* 0x004fe20000400000 */
[----:B------:R-:W-:-:S05]  /*21f0*/  FSETP.GEU.AND P1, PT, R48, -126, PT ;  /* 0xc2fc00003000780b */ /* 0x000fca0003f2e000 */
[----:B------:R-:W-:Y:S01]  /*2200*/  @!P4 FMUL R50, R50, 0.5 ;  /* 0x3f0000003232c820 */ /* 0x000fe20000400000 */
[----:B------:R-:W2:Y:S01]  /*2210*/  MUFU.EX2 R52, R51 ;  /* 0x0000003300347308 */ /* 0x000ea20000000800 */
[----:B---3--:R-:W-:Y:S01]  /*2220*/  @!P2 FMUL R44, R44, R44 ;  /* 0x0000002c2c2ca220 */ /* 0x008fe20000400000 */
[----:B------:R-:W-:-:S05]  /*2230*/  FSETP.GEU.AND P2, PT, R47, -126, PT ;  /* 0xc2fc00002f00780b */ /* 0x000fca0003f4e000 */
[----:B------:R-:W-:Y:S01]  /*2240*/  @!P1 FMUL R48, R48, 0.5 ;  /* 0x3f00000030309820 */ /* 0x000fe20000400000 */
[----:B------:R-:W3:Y:S01]  /*2250*/  MUFU.EX2 R53, R50 ;  /* 0x0000003200357308 */ /* 0x000ee20000000800 */
[----:B-1----:R-:W-:Y:S01]  /*2260*/  @!P6 FMUL R45, R45, R45 ;  /* 0x0000002d2d2de220 */ /* 0x002fe20000400000 */
[----:B------:R-:W-:Y:S01]  /*2270*/  FSETP.GEU.AND P6, PT, R46, -126, PT ;  /* 0xc2fc00002e00780b */ /* 0x000fe20003fce000 */
[----:B------:R-:W-:Y:S02]  /*2280*/  WARPGROUP.DEPBAR.LE gsb0, 0x0 ;  /* 0x00008000000079c5 */ /* 0x000fe40000010000 */
[----:B------:R-:W-:Y:S02]  /*2290*/  F2FP.F16.F32.PACK_AB R24, R11, R20 ;  /* 0x000000140b18723e */ /* 0x000fe400000000ff */
[----:B------:R-:W-:Y:S01]  /*22a0*/  F2FP.F16.F32.PACK_AB R26, R30, R29 ;  /* 0x0000001d1e1a723e */ /* 0x000fe200000000ff */
[----:B------:R-:W1:Y:S01]  /*22b0*/  MUFU.EX2 R54, R49 ;  /* 0x0000003100367308 */ /* 0x000e620000000800 */
[----:B------:R-:W-:Y:S01]  /*22c0*/  F2FP.F16.F32.PACK_AB R25, R38, R39 ;  /* 0x000000272619723e */ /* 0x000fe200000000ff */
[----:B--2---:R-:W-:Y:S01]  /*22d0*/  @!P3 FMUL R52, R52, R52 ;  /* 0x000000343434b220 */ /* 0x004fe20000400000 */
[----:B------:R-:W-:Y:S01]  /*22e0*/  F2FP.F16.F32.PACK_AB R27, R45, R44 ;  /* 0x0000002c2d1b723e */ /* 0x000fe200000000ff */
[----:B------:R-:W-:Y:S01]  /*22f0*/  @!P2 FMUL R47, R47, 0.5 ;  /* 0x3f0000002f2fa820 */ /* 0x000fe20000400000 */
[----:B------:R-:W-:Y:S01]  /*2300*/  FSETP.GEU.AND P3, PT, R43, -126, PT ;  /* 0xc2fc00002b00780b */ /* 0x000fe20003f6e000 */
[----:B------:R-:W-:Y:S01]  /*2310*/  FADD R21, R21, R52 ;  /* 0x0000003415157221 */ /* 0x000fe20000000000 */
[----:B------:R-:W-:Y:S01]  /*2320*/  WARPGROUP.ARRIVE ;  /* 0x00000000000079c5 */ /* 0x000fe20000000000 */
[----:B------:R-:W-:Y:S01]  /*2330*/  @!P6 FMUL R46, R46, 0.5 ;  /* 0x3f0000002e2ee820 */ /* 0x000fe20000400000 */
[----:B------:R-:W2:Y:S01]  /*2340*/  MUFU.EX2 R48, R48 ;  /* 0x0000003000307308 */ /* 0x000ea20000000800 */
[----:B---3--:R-:W-:Y:S01]  /*2350*/  @!P4 FMUL R53, R53, R53 ;  /* 0x000000353535c220 */ /* 0x008fe20000400000 */
[----:B------:R-:W-:-:S02]  /*2360*/  FSETP.GEU.AND P4, PT, R42, -126, PT ;  /* 0xc2fc00002a00780b */ /* 0x000fc40003f8e000 */
[----:B------:R-:W-:Y:S01]  /*2370*/  HGMMA.64x32x16.F32 R56, R24, gdesc[UR4].tnspB, R56, gsb0 ;  /* 0x4060000418387df0 */ /* 0x000fe20008000838 */
[----:B------:R-:W-:Y:S01]  /*2380*/  UIADD3 UR6, UR14, 0x180, URZ ;  /* 0x000001800e067890 */ /* 0x000fe2000fffe03f */
[----:B------:R-:W-:Y:S01]  /*2390*/  FADD R22, R22, R53 ;  /* 0x0000003516167221 */ /* 0x000fe20000000000 */
[----:B------:R-:W-:Y:S01]  /*23a0*/  UMOV UR7, 0x80000020 ;  /* 0x8000002000077882 */ /* 0x000fe20000000000 */
[----:B------:R-:W3:Y:S01]  /*23b0*/  MUFU.EX2 R47, R47 ;  /* 0x0000002f002f7308 */ /* 0x000ee20000000800 */
[----:B------:R-:W-:Y:S01]  /*23c0*/  @!P3 FMUL R43, R43, 0.5 ;  /* 0x3f0000002b2bb820 */ /* 0x000fe20000400000 */
[----:B-1----:R-:W-:Y:S01]  /*23d0*/  @!P5 FMUL R54, R54, R54 ;  /* 0x000000363636d220 */ /* 0x002fe20000400000 */
[----:B------:R-:W-:-:S03]  /*23e0*/  FSETP.GEU.AND P5, PT, R41, -126, PT ;  /* 0xc2fc00002900780b */ /* 0x000fc60003fae000 */
[----:B------:R-:W-:Y:S01]  /*23f0*/  FADD R15, R15, R54 ;  /* 0x000000360f0f7221 */ /* 0x000fe20000000000 */
[----:B------:R-:W-:Y:S01]  /*2400*/  @!P4 FMUL R42, R42, 0.5 ;  /* 0x3f0000002a2ac820 */ /* 0x000fe20000400000 */
[----:B------:R-:W1:Y:S01]  /*2410*/  MUFU.EX2 R46, R46 ;  /* 0x0000002e002e7308 */ /* 0x000e620000000800 */
[----:B--2---:R-:W-:Y:S01]  /*2420*/  @!P1 FMUL R48, R48, R48 ;  /* 0x0000003030309220 */ /* 0x004fe20000400000 */
[----:B------:R-:W-:-:S03]  /*2430*/  FSETP.GEU.AND P1, PT, R40, -126, PT ;  /* 0xc2fc00002800780b */ /* 0x000fc60003f2e000 */
[----:B------:R-:W-:-:S03]  /*2440*/  FADD R23, R23, R48 ;  /* 0x0000003017177221 */ /* 0x000fc60000000000 */
[----:B------:R-:W2:Y:S01]  /*2450*/  MUFU.EX2 R43, R43 ;  /* 0x0000002b002b7308 */ /* 0x000ea20000000800 */
[----:B---3--:R-:W-:Y:S01]  /*2460*/  @!P2 FMUL R47, R47, R47 ;  /* 0x0000002f2f2fa220 */ /* 0x008fe20000400000 */
[----:B------:R-:W-:Y:S01]  /*2470*/  @!P5 FMUL R41, R41, 0.5 ;  /* 0x3f0000002929d820 */ /* 0x000fe20000400000 */
[----:B------:R-:W-:Y:S02]  /*2480*/  FSETP.GEU.AND P2, PT, R32, -126, PT ;  /* 0xc2fc00002000780b */ /* 0x000fe40003f4e000 */
[----:B------:R-:W-:Y:S02]  /*2490*/  FADD R12, R12, R47 ;  /* 0x0000002f0c0c7221 */ /* 0x000fe40000000000 */
[----:B------:R-:W-:Y:S01]  /*24a0*/  @!P1 FMUL R40, R40, 0.5 ;  /* 0x3f00000028289820 */ /* 0x000fe20000400000 */
[----:B------:R-:W3:Y:S01]  /*24b0*/  MUFU.EX2 R49, R42 ;  /* 0x0000002a00317308 */ /* 0x000ee20000000800 */
[----:B-1----:R-:W-:Y:S01]  /*24c0*/  @!P6 FMUL R46, R46, R46 ;  /* 0x0000002e2e2ee220 */ /* 0x002fe20000400000 */
[----:B------:R-:W-:-:S03]  /*24d0*/  FSETP.GEU.AND P6, PT, R34, -126, PT ;  /* 0xc2fc00002200780b */ /* 0x000fc60003fce000 */
[----:B------:R-:W-:-:S03]  /*24e0*/  FADD R31, R31, R46 ;  /* 0x0000002e1f1f7221 */ /* 0x000fc60000000000 */
[----:B------:R-:W1:Y:S01]  /*24f0*/  MUFU.EX2 R50, R41 ;  /* 0x0000002900327308 */ /* 0x000e620000000800 */
[----:B--2---:R-:W-:Y:S01]  /*2500*/  @!P3 FMUL R43, R43, R43 ;  /* 0x0000002b2b2bb220 */ /* 0x004fe20000400000 */
[----:B------:R-:W-:Y:S01]  /*2510*/  FSETP.GEU.AND P3, PT, R35, -126, PT ;  /* 0xc2fc00002300780b */ /* 0x000fe20003f6e000 */
[----:B------:R-:W-:Y:S02]  /*2520*/  @!P2 FMUL R32, R32, 0.5 ;  /* 0x3f0000002020a820 */ /* 0x000fe40000400000 */
[----:B------:R-:W-:Y:S02]  /*2530*/  FADD R14, R14, R43 ;  /* 0x0000002b0e0e7221 */ /* 0x000fe40000000000 */
[----:B------:R-:W-:Y:S01]  /*2540*/  @!P6 FMUL R34, R34, 0.5 ;  /* 0x3f0000002222e820 */ /* 0x000fe20000400000 */
[----:B------:R-:W2:Y:S01]  /*2550*/  MUFU.EX2 R41, R32 ;  /* 0x0000002000297308 */ /* 0x000ea20000000800 */
[----:B---3--:R-:W-:Y:S01]  /*2560*/  @!P4 FMUL R49, R49, R49 ;  /* 0x000000313131c220 */ /* 0x008fe20000400000 */
[----:B------:R-:W-:Y:S01]  /*2570*/  FSETP.GEU.AND P4, PT, R36, -126, PT ;  /* 0xc2fc00002400780b */ /* 0x000fe20003f8e000 */
[----:B------:R-:W-:-:S02]  /*2580*/  WARPGROUP.DEPBAR.LE gsb0, 0x0 ;  /* 0x00008000000079c5 */ /* 0x000fc40000010000 */
[----:B------:R-:W-:Y:S01]  /*2590*/  F2FP.F16.F32.PACK_AB R24, R52, R33 ;  /* 0x000000213418723e */ /* 0x000fe200000000ff */
[----:B-1----:R-:W-:Y:S01]  /*25a0*/  @!P5 FMUL R50, R50, R50 ;  /* 0x000000323232d220 */ /* 0x002fe20000400000 */
[----:B------:R-:W-:Y:S01]  /*25b0*/  F2FP.F16.F32.PACK_AB R26, R54, R53 ;  /* 0x00000035361a723e */ /* 0x000fe200000000ff */
[----:B------:R-:W-:Y:S01]  /*25c0*/  @!P3 FMUL R35, R35, 0.5 ;  /* 0x3f0000002323b820 */ /* 0x000fe20000400000 */
[----:B------:R-:W-:Y:S01]  /*25d0*/  F2FP.F16.F32.PACK_AB R25, R47, R48 ;  /* 0x000000302f19723e */ /* 0x000fe200000000ff */
[----:B------:R-:W1:Y:S01]  /*25e0*/  MUFU.EX2 R40, R40 ;  /* 0x0000002800287308 */ /* 0x000e620000000800 */
[----:B------:R-:W-:-:S04]  /*25f0*/  F2FP.F16.F32.PACK_AB R27, R43, R46 ;  /* 0x0000002e2b1b723e */ /* 0x000fc800000000ff */
[----:B------:R-:W-:Y:S01]  /*2600*/  @!P4 FMUL R36, R36, 0.5 ;  /* 0x3f0000002424c820 */ /* 0x000fe20000400000 */
[----:B------:R-:W-:Y:S01]  /*2610*/  FSETP.GEU.AND P5, PT, R37, -126, PT ;  /* 0xc2fc00002500780b */ /* 0x000fe20003fae000 */
[----:B--2---:R-:W-:Y:S01]  /*2620*/  @!P2 FMUL R41, R41, R41 ;  /* 0x000000292929a220 */ /* 0x004fe20000400000 */
[----:B------:R-:W-:Y:S01]  /*2630*/  WARPGROUP.ARRIVE ;  /* 0x00000000000079c5 */ /* 0x000fe20000000000 */
[----:B------:R-:W2:Y:S02]  /*2640*/  MUFU.EX2 R34, R34 ;  /* 0x0000002200227308 */ /* 0x000ea40000000800 */
[----:B------:R-:W-:-:S03]  /*2650*/  FADD R30, R30, R41 ;  /* 0x000000291e1e7221 */ /* 0x000fc60000000000 */
[----:B------:R-:W-:Y:S01]  /*2660*/  HGMMA.64x32x16.F32 R56, R24, gdesc[UR4].tnspB, R56, gsb0 ;  /* 0x4060000418387df0 */ /* 0x000fe20008000838 */
[----:B------:R-:W-:Y:S01]  /*2670*/  UIADD3 UR6, UR14, 0x1c0, URZ ;  /* 0x000001c00e067890 */ /* 0x000fe2000fffe03f */
[----:B------:R-:W-:Y:S01]  /*2680*/  FADD R30, R15, R30 ;  /* 0x0000001e0f1e7221 */ /* 0x000fe20000000000 */
[----:B------:R-:W-:Y:S01]  /*2690*/  UMOV UR7, 0x80000020 ;  /* 0x8000002000077882 */ /* 0x000fe20000000000 */
[----:B------:R-:W-:Y:S01]  /*26a0*/  MOV R15, 0x2 ;  /* 0x00000002000f7802 */ /* 0x000fe20000000f00 */
[----:B------:R-:W-:Y:S01]  /*26b0*/  @!P5 FMUL R37, R37, 0.5 ;  /* 0x3f0000002525d820 */ /* 0x000fe20000400000 */
[----:B------:R-:W3:Y:S01]  /*26c0*/  MUFU.EX2 R51, R35 ;  /* 0x0000002300337308 */ /* 0x000ee20000000800 */
[----:B-1----:R-:W-:Y:S01]  /*26d0*/  @!P1 FMUL R40, R40, R40 ;  /* 0x0000002828289220 */ /* 0x002fe20000400000 */
[----:B------:R-:W-:-:S03]  /*26e0*/  ISETP.GE.AND P1, PT, R13, 0x81, PT ;  /* 0x000000810d00780c */ /* 0x000fc60003f26270 */
[----:B------:R-:W-:-:S03]  /*26f0*/  FADD R29, R29, R40 ;  /* 0x000000281d1d7221 */ /* 0x000fc60000000000 */
[----:B------:R-:W1:Y:S01]  /*2700*/  MUFU.EX2 R55, R36 ;  /* 0x0000002400377308 */ /* 0x000e620000000800 */
[----:B--2---:R-:W-:Y:S01]  /*2710*/  @!P6 FMUL R34, R34, R34 ;  /* 0x000000222222e220 */ /* 0x004fe20000400000 */
[----:B------:R-:W-:-:S06]  /*2720*/  FADD R29, R22, R29 ;  /* 0x0000001d161d7221 */ /* 0x000fcc0000000000 */
[----:B------:R-:W2:Y:S01]  /*2730*/  MUFU.EX2 R32, R37 ;  /* 0x0000002500207308 */ /* 0x000ea20000000800 */
[----:B---3--:R-:W-:Y:S01]  /*2740*/  @!P3 FMUL R51, R51, R51 ;  /* 0x000000333333b220 */ /* 0x008fe20000400000 */
[----:B-1----:R-:W-:-:S04]  /*2750*/  @!P4 FMUL R55, R55, R55 ;  /* 0x000000373737c220 */ /* 0x002fc80000400000 */
[----:B------:R-:W-:Y:S01]  /*2760*/  FADD R44, R44, R55 ;  /* 0x000000372c2c7221 */ /* 0x000fe20000000000 */
[----:B--2---:R-:W-:-:S03]  /*2770*/  @!P5 FMUL R32, R32, R32 ;  /* 0x000000202020d220 */ /* 0x004fc60000400000 */
[----:B------:R-:W-:Y:S01]  /*2780*/  FADD R44, R31, R44 ;  /* 0x0000002c1f2c7221 */ /* 0x000fe20000000000 */
[----:B------:R-:W-:-:S04]  /*2790*/  FADD R45, R45, R32 ;  /* 0x000000202d2d7221 */ /* 0x000fc80000000000 */
[----:B------:R-:W-:Y:S01]  /*27a0*/  FADD R45, R14, R45 ;  /* 0x0000002d0e2d7221 */ /* 0x000fe20000000000 */
[----:B------:R-:W-:Y:S02]  /*27b0*/  WARPGROUP.DEPBAR.LE gsb0, 0x0 ;  /* 0x00008000000079c5 */ /* 0x000fe40000010000 */
[----:B------:R-:W-:Y:S01]  /*27c0*/  F2FP.F16.F32.PACK_AB R24, R50, R49 ;  /* 0x000000313218723e */ /* 0x000fe200000000ff */
[----:B------:R-:W-:Y:S01]  /*27d0*/  FADD R50, R11, R50 ;  /* 0x000000320b327221 */ /* 0x000fe20000000000 */
[----:B------:R-:W-:Y:S01]  /*27e0*/  F2FP.F16.F32.PACK_AB R26, R41, R40 ;  /* 0x00000028291a723e */ /* 0x000fe200000000ff */
[----:B------:R-:W-:Y:S01]  /*27f0*/  FADD R49, R20, R49 ;  /* 0x0000003114317221 */ /* 0x000fe20000000000 */
[----:B------:R-:W-:Y:S01]  /*2800*/  F2FP.F16.F32.PACK_AB R25, R51, R34 ;  /* 0x000000223319723e */ /* 0x000fe200000000ff */
[----:B------:R-:W-:Y:S01]  /*2810*/  FADD R34, R39, R34 ;  /* 0x0000002227227221 */ /* 0x000fe20000000000 */
[----:B------:R-:W-:Y:S01]  /*2820*/  F2FP.F16.F32.PACK_AB R27, R32, R55 ;  /* 0x00000037201b723e */ /* 0x000fe200000000ff */
[----:B------:R-:W-:-:S02]  /*2830*/  VIADD R11, R2, 0x5020 ;  /* 0x00005020020b7836 */ /* 0x000fc40000000000 */
[----:B------:R-:W-:Y:S01]  /*2840*/  FADD R51, R38, R51 ;  /* 0x0000003326337221 */ /* 0x000fe20000000000 */
[----:B------:R-:W-:Y:S01]  /*2850*/  FADD R28, R28, R49 ;  /* 0x000000311c1c7221 */ /* 0x000fe20000000000 */
[----:B------:R-:W-:Y:S01]  /*2860*/  WARPGROUP.ARRIVE ;  /* 0x00000000000079c5 */ /* 0x000fe20000000000 */
[----:B------:R-:W-:Y:S01]  /*2870*/  FADD R21, R21, R50 ;  /* 0x0000003215157221 */ /* 0x000fe20000000000 */
[----:B------:R-:W-:Y:S01]  /*2880*/  FADD R23, R23, R34 ;  /* 0x0000002217177221 */ /* 0x000fe20000000000 */
[----:B------:R-:W-:Y:S01]  /*2890*/  FADD R12, R12, R51 ;  /* 0x000000330c0c7221 */ /* 0x000fe20000000000 */
[----:B------:R-:W-:Y:S01]  /*28a0*/  PRMT R20, RZ, 0x654, R11 ;  /* 0x00000654ff147816 */ /* 0x000fe2000000000b */
[----:B------:R-:W-:Y:S01]  /*28b0*/  FADD R28, R28, R29 ;  /* 0x0000001d1c1c7221 */ /* 0x000fe20000000000 */
[----:B------:R-:W-:Y:S01]  /*28c0*/  HGMMA.64x32x16.F32 R56, R24, gdesc[UR4].tnspB, R56, gsb0 ;  /* 0x4060000418387df0 */ /* 0x000fe20008000838 */
[----:B------:R-:W-:Y:S01]  /*28d0*/  FADD R21, R21, R30 ;  /* 0x0000001e15157221 */ /* 0x000fe20000000000 */
[----:B------:R-:W-:Y:S01]  /*28e0*/  FADD R23, R23, R44 ;  /* 0x0000002c17177221 */ /* 0x000fe20000000000 */
[----:B------:R-:W-:-:S02]  /*28f0*/  FADD R12, R12, R45 ;  /* 0x0000002d0c0c7221 */ /* 0x000fc40000000000 */
[----:B------:R-:W-:Y:S02]  /*2900*/  FADD R13, R28, R21 ;  /* 0x000000151c0d7221 */ /* 0x000fe40000000000 */
[----:B------:R-:W-:Y:S01]  /*2910*/  FADD R12, R23, R12 ;  /* 0x0000000c170c7221 */ /* 0x000fe20000000000 */
[----:B------:R-:W-:Y:S02]  /*2920*/  WARPGROUP.DEPBAR.LE gsb0, 0x0 ;  /* 0x00008000000079c5 */ /* 0x000fe40000010000 */
[----:B------:R1:W-:Y:S01]  /*2930*/  SYNCS.ARRIVE.TRANS64.RED.A1T0 RZ, [R20+URZ], RZ ;  /* 0x000000ff14ff79a7 */ /* 0x0003e2000810043f */
[----:B------:R-:W-:Y:S05]  /*2940*/  @!P1 BRA `(.L_x_24) ;  /* 0x0000001800d09947 */ /* 0x000fea0003800000 */
[----:B------:R-:W-:Y:S01]  /*2950*/  IMAD.MOV.U32 R21, RZ, RZ, R19 ;  /* 0x000000ffff157224 */ /* 0x000fe200078e0013 */
[----:B------:R-:W-:Y:S01]  /*2960*/  MOV R3, RZ ;  /* 0x000000ff00037202 */ /* 0x000fe20000000f00 */
[----:B------:R-:W-:Y:S01]  /*2970*/  IMAD.MOV.U32 R23, RZ, RZ, R18 ;  /* 0x000000ffff177224 */ /* 0x000fe200078e0012 */
[----:B------:R-:W-:Y:S01]  /*2980*/  ULDC.64 UR22, c[0x0][0x198] ;  /* 0x0000660000167ab9 */ /* 0x000fe20000000a00 */
[----:B------:R-:W-:Y:S01]  /*2990*/  IMAD.MOV.U32 R15, RZ, RZ, 0x2 ;  /* 0x00000002ff0f7424 */ /* 0x000fe200078e00ff */
[----:B------:R-:W-:Y:S01]  /*29a0*/  ULDC UR24, c[0x0][0x604] ;  /* 0x0001810000187ab9 */ /* 0x000fe20000000800 */
[----:B------:R-:W-:-:S07]  /*29b0*/  IMAD.MOV.U32 R6, RZ, RZ, 0x1 ;  /* 0x00000001ff067424 */ /* 0x000fce00078e00ff */
.L_x_36:
[----:B------:R-:W-:Y:S01]  /*29c0*/  IMAD R19, R15, 0x8, R2 ;  /* 0x000000080f137824 */ /* 0x000fe200078e0202 */
[----:B------:R-:W-:-:S07]  /*29d0*/  SHF.L.U32 R14, R3, 0x1f, RZ ;  /* 0x0000001f030e7819 */ /* 0x000fce00000006ff */
[----:B------:R-:W-:Y:S05]  /*29e0*/  YIELD ;  /* 0x0000000000007946 */ /* 0x000fea0003800000 */
[----:B------:R-:W2:Y:S01]  /*29f0*/  SYNCS.PHASECHK.TRANS64.TRYWAIT P2, [R19+URZ+0x5000], R14 ;  /* 0x0050000e130075a7 */ /* 0x000ea2000804017f */
[C---:B------:R-:W-:Y:S01]  /*2a00*/  ISETP.GT.AND P1, PT, R17.reuse, 0x2, PT ;  /* 0x000000021100780c */ /* 0x040fe20003f24270 */
[----:B------:R-:W-:Y:S01]  /*2a10*/  VIADD R17, R17, 0xffffffff ;  /* 0xffffffff11117836 */ /* 0x000fe20000000000 */
[----:B--2---:R-:W-:Y:S11]  /*2a20*/  @!P2 BRA `(.L_x_25) ;  /* 0x0000004800e4a947 */ /* 0x004ff60003800000 */
.L_x_78:
[----:B------:R-:W-:Y:S05]  /*2a30*/  WARPSYNC.ALL ;  /* 0x0000000000007948 */ /* 0x000fea0003800000 */
[----:B------:R-:W-:Y:S01]  /*2a40*/  R2UR UR6, R15 ;  /* 0x000000000f0672ca */ /* 0x000fe200000e0000 */
[----:B------:R-:W-:Y:S01]  /*2a50*/  WARPGROUP.ARRIVE ;  /* 0x00000000000079c5 */ /* 0x000fe20000000000 */
[----:B------:R-:W-:Y:S01]  /*2a60*/  UMOV UR7, 0x80000020 ;  /* 0x8000002000077882 */ /* 0x000fe20000000000 */
[----:B------:R-:W-:Y:S01]  /*2a70*/  UMOV UR19, 0x80000020 ;  /* 0x8000002000137882 */ /* 0x000fe20000000000 */
[----:B------:R-:W-:-:S09]  /*2a80*/  ISETP.NE.AND P2, PT, R9, RZ, PT ;  /* 0x000000ff0900720c */ /* 0x000fd20003f45270 */
[----:B------:R-:W-:-:S04]  /*2a90*/  ULEA UR6, UR6, UR20, 0x8 ;  /* 0x0000001406067291 */ /* 0x000fc8000f8e403f */
[----:B------:R-:W-:-:S05]  /*2aa0*/  UIADD3 UR18, UR6, 0x2, URZ ;  /* 0x0000000206127890 */ /* 0x000fca000fffe03f */
[----:B------:R-:W-:Y:S03]  /*2ab0*/  HGMMA.64x64x16.F32 R24, gdesc[UR4], RZ, !UPT, gsb0 ;  /* 0x00e00000041879f0 */ /* 0x000fe6000c0008ff */
[----:B------:R-:W-:Y:S02]  /*2ac0*/  WARPGROUP.DEPBAR.LE gsb0, 0x0 ;  /* 0x00008000000079c5 */ /* 0x000fe40000010000 */
[----:B------:R-:W-:-:S06]  /*2ad0*/  WARPGROUP.ARRIVE ;  /* 0x00000000000079c5 */ /* 0x000fcc0000000000 */
[----:B------:R-:W-:Y:S03]  /*2ae0*/  HGMMA.64x64x16.F32 R24, gdesc[UR16], R24, gsb0 ;  /* 0x00e00000101879f0 */ /* 0x000fe60008000818 */
[----:B------:R-:W-:Y:S02]  /*2af0*/  WARPGROUP.DEPBAR.LE gsb0, 0x0 ;  /* 0x00008000000079c5 */ /* 0x000fe40000010000 */
[----:B------:R-:W-:Y:S05]  /*2b00*/  @P2 BRA `(.L_x_26) ;  /* 0x0000000000842947 */ /* 0x000fea0003800000 */
[----:B------:R-:W-:-:S13]  /*2b10*/  ISETP.LT.OR P3, PT, R7, 0x1, !P0 ;  /* 0x000000010700780c */ /* 0x000fda0004761670 */
[----:B------:R-:W-:Y:S05]  /*2b20*/  @P3 BRA `(.L_x_27) ;  /* 0x0000000000783947 */ /* 0x000fea0003800000 */
[----:B--2---:R-:W-:Y:S01]  /*2b30*/  IMAD R14, R5, 0x8, R2 ;  /* 0x00000008050e7824 */ /* 0x004fe200078e0202 */
[----:B------:R-:W-:Y:S02]  /*2b40*/  SHF.L.U32 R19, R4, 0x1f, RZ ;  /* 0x0000001f04137819 */ /* 0x000fe400000006ff */
[----:B------:R-:W-:Y:S02]  /*2b50*/  ISETP.NE.AND P4, PT, R0, RZ, PT ;  /* 0x000000ff0000720c */ /* 0x000fe40003f85270 */
[----:B------:R-:W2:Y:S02]  /*2b60*/  SYNCS.PHASECHK.TRANS64.TRYWAIT P3, [R14+URZ+0x5020], R19 ;  /* 0x005020130e0075a7 */ /* 0x000ea4000806017f */
[----:B--2---:R-:W-:Y:S09]  /*2b70*/  @!P3 BRA `(.L_x_28) ;  /* 0x0000004800a4b947 */ /* 0x004ff20003800000 */
.L_x_79:
[----:B------:R-:W-:Y:S05]  /*2b80*/  @P4 BRA `(.L_x_29) ;  /* 0x0000000000144947 */ /* 0x000fea0003800000 */
[----:B------:R-:W-:Y:S01]  /*2b90*/  LOP3.LUT P3, RZ, R16, 0x1f, RZ, 0xc0, !PT ;  /* 0x0000001f10ff7812 */ /* 0x000fe2000786c0ff */
[----:B--2---:R-:W-:-:S04]  /*2ba0*/  IMAD.MOV.U32 R19, RZ, RZ, 0x1000 ;  /* 0x00001000ff137424 */ /* 0x004fc800078e00ff */
[----:B------:R3:W-:Y:S08]  /*2bb0*/  SYNCS.ARRIVE.TRANS64 RZ, [R14+URZ+0x5000], R19 ;  /* 0x005000130eff79a7 */ /* 0x0007f0000800003f */
[----:B------:R-:W-:Y:S05]  /*2bc0*/  @!P3 BRA `(.L_x_29) ;  /* 0x000000000004b947 */ /* 0x000fea0003800000 */
[----:B------:R-:W-:Y:S01]  /*2bd0*/  BPT.TRAP 0x1 ;  /* 0x000000040000795c */ /* 0x000fe20000300000 */
.L_x_29:
[C---:B------:R-:W-:Y:S01]  /*2be0*/  LEA R18, R5.reuse, R2, 0xc ;  /* 0x0000000205127211 */ /* 0x040fe200078e60ff */
[----:B------:R-:W-:Y:S01]  /*2bf0*/  UIADD3 UR6, UP0, UR22, 0x1f0, URZ ;  /* 0x000001f016067890 */ /* 0x000fe2000ff1e03f */
[----:B------:R-:W-:Y:S01]  /*2c00*/  R2UR UR35, R8 ;  /* 0x00000000082372ca */ /* 0x000fe200000e0000 */
[----:B------:R-:W-:Y:S01]  /*2c10*/  UMOV UR8, 0x0 ;  /* 0x0000000000087882 */ /* 0x000fe20000000000 */
[----:B------:R-:W-:Y:S01]  /*2c20*/  R2UR UR33, R14 ;  /* 0x000000000e2172ca */ /* 0x000fe200000e0000 */
[----:B------:R-:W-:Y:S01]  /*2c30*/  UIADD3.X UR7, URZ, UR23, URZ, UP0, !UPT ;  /* 0x000000173f077290 */ /* 0x000fe200087fe43f */
[----:B------:R-:W-:Y:S01]  /*2c40*/  R2UR UR32, R18 ;  /* 0x00000000122072ca */ /* 0x000fe200000e0000 */
[----:B------:R-:W-:Y:S01]  /*2c50*/  UMOV UR9, 0x10000000 ;  /* 0x1000000000097882 */ /* 0x000fe20000000000 */
[----:B------:R-:W-:Y:S01]  /*2c60*/  UMOV UR34, URZ ;  /* 0x0000003f00227c82 */ /* 0x000fe20008000000 */
[----:B------:R-:W-:-:S05]  /*2c70*/  VIADD R5, R5, 0x1 ;  /* 0x0000000105057836 */ /* 0x000fca0000000000 */
[C---:B------:R-:W-:Y:S01]  /*2c80*/  ISETP.NE.AND P3, PT, R5.reuse, 0x4, PT ;  /* 0x000000040500780c */ /* 0x040fe20003f65270 */
[----:B------:R-:W-:Y:S02]  /*2c90*/  USHF.L.U32 UR35, UR35, 0x6, URZ ;  /* 0x0000000623237899 */ /* 0x000fe4000800063f */
[----:B------:R-:W-:Y:S01]  /*2ca0*/  UIADD3 UR33, UR33, 0x5000, URZ ;  /* 0x0000500021217890 */ /* 0x000fe2000fffe03f */
[----:B--23--:R-:W-:Y:S01]  /*2cb0*/  SEL R19, RZ, 0x1, P3 ;  /* 0x00000001ff137807 */ /* 0x00cfe20001800000 */
[----:B------:R-:W-:Y:S01]  /*2cc0*/  UIADD3 UR32, UR32, 0x1000, URZ ;  /* 0x0000100020207890 */ /* 0x000fe2000fffe03f */
[----:B------:R-:W-:Y:S02]  /*2cd0*/  SEL R5, R5, RZ, P3 ;  /* 0x000000ff05057207 */ /* 0x000fe40001800000 */
[----:B------:R-:W-:-:S06]  /*2ce0*/  LOP3.LUT R4, R4, R19, RZ, 0x3c, !PT ;  /* 0x0000001304047212 */ /* 0x000fcc00078e3cff */
[----:B------:R3:W-:Y:S02]  /*2cf0*/  UTMALDG.4D [UR32], [UR6], desc[UR8] ;  /* 0x00000820060075b4 */ /* 0x0007e40008019000 */
[----:B---3--:R-:W-:Y:S01]  /*2d00*/  NOP ;  /* 0x0000000000007918 */ /* 0x008fe20000000000 */
.L_x_27:
[----:B------:R-:W-:-:S07]  /*2d10*/  VIADD R7, R7, 0xffffffff ;  /* 0xffffffff07077836 */ /* 0x000fce0000000000 */
.L_x_26:
[----:B------:R-:W-:Y:S01]  /*2d20*/  VIADD R15, R15, 0x1 ;  /* 0x000000010f0f7836 */ /* 0x000fe20000000000 */
[----:B------:R-:W-:Y:S05]  /*2d30*/  WARPSYNC.ALL ;  /* 0x0000000000007948 */ /* 0x000fea0003800000 */
[----:B------:R-:W-:-:S04]  /*2d40*/  ISETP.NE.AND P3, PT, R15, 0x4, PT ;  /* 0x000000040f00780c */ /* 0x000fc80003f65270 */
[----:B--2---:R-:W-:Y:S02]  /*2d50*/  SEL R14, RZ, 0x1, P3 ;  /* 0x00000001ff0e7807 */ /* 0x004fe40001800000 */
[----:B------:R-:W-:Y:S02]  /*2d60*/  SEL R15, R15, RZ, P3 ;  /* 0x000000ff0f0f7207 */ /* 0x000fe40001800000 */
[----:B------:R-:W-:Y:S02]  /*2d70*/  LOP3.LUT R3, R3, R14, RZ, 0x3c, !PT ;  /* 0x0000000e03037212 */ /* 0x000fe400078e3cff */
[----:B------:R-:W-:Y:S02]  /*2d80*/  FMNMX R14, R24, R21, !PT ;  /* 0x00000015180e7209 */ /* 0x000fe40007800000 */
[----:B------:R-:W-:Y:S02]  /*2d90*/  FMNMX R18, R26, R23, !PT ;  /* 0x000000171a127209 */ /* 0x000fe40007800000 */
[----:B------:R-:W-:-:S02]  /*2da0*/  FMNMX R19, R25, R14, !PT ;  /* 0x0000000e19137209 */ /* 0x000fc40007800000 */
[----:B------:R-:W-:Y:S02]  /*2db0*/  FMNMX R73, R27, R18, !PT ;  /* 0x000000121b497209 */ /* 0x000fe40007800000 */
[----:B------:R-:W-:Y:S02]  /*2dc0*/  FMNMX R14, R28, R19, !PT ;  /* 0x000000131c0e7209 */ /* 0x000fe40007800000 */
[----:B------:R-:W-:Y:S02]  /*2dd0*/  FMNMX R18, R30, R73, !PT ;  /* 0x000000491e127209 */ /* 0x000fe40007800000 */
        /* <DEDUP_REMOVED lines=21> */
[----:B-1----:R-:W-:Y:S02]  /*2f30*/  LEA R20, R15, R2, 0x3 ;  /* 0x000000020f147211 */ /* 0x002fe400078e18ff */
[----:B------:R-:W-:Y:S02]  /*2f40*/  FMNMX R14, R52, R19, !PT ;  /* 0x00000013340e7209 */ /* 0x000fe40007800000 */
[----:B------:R-:W-:Y:S02]  /*2f50*/  FMNMX R19, R51, R18, !PT ;  /* 0x0000001233137209 */ /* 0x000fe40007800000 */
[----:B------:R-:W-:Y:S02]  /*2f60*/  FMNMX R14, R53, R14, !PT ;  /* 0x0000000e350e7209 */ /* 0x000fe40007800000 */
[----:B------:R-:W-:-:S03]  /*2f70*/  FMNMX R18, R54, R19, !PT ;  /* 0x0000001336127209 */ /* 0x000fc60007800000 */
[----:B------:R-:W1:Y:S01]  /*2f80*/  SHFL.BFLY PT, R73, R14, 0x1, 0x1f ;  /* 0x0c201f000e497f89 */ /* 0x000e6200000e0000 */
[----:B------:R-:W-:-:S05]  /*2f90*/  FMNMX R18, R55, R18, !PT ;  /* 0x0000001237127209 */ /* 0x000fca0007800000 */
[----:B------:R-:W2:Y:S01]  /*2fa0*/  SHFL.BFLY PT, R19, R18, 0x1, 0x1f ;  /* 0x0c201f0012137f89 */ /* 0x000ea200000e0000 */
[----:B-1----:R-:W-:-:S05]  /*2fb0*/  FMNMX R22, R14, R73, !PT ;  /* 0x000000490e167209 */ /* 0x002fca0007800000 */
[----:B------:R-:W1:Y:S01]  /*2fc0*/  SHFL.BFLY PT, R73, R22, 0x2, 0x1f ;  /* 0x0c401f0016497f89 */ /* 0x000e6200000e0000 */
[----:B--2---:R-:W-:-:S05]  /*2fd0*/  FMNMX R74, R18, R19, !PT ;  /* 0x00000013124a7209 */ /* 0x004fca0007800000 */
[----:B------:R-:W2:Y:S01]  /*2fe0*/  SHFL.BFLY PT, R75, R74, 0x2, 0x1f ;  /* 0x0c401f004a4b7f89 */ /* 0x000ea200000e0000 */
[----:B-1----:R-:W-:Y:S01]  /*2ff0*/  FMNMX R19, R22, R73, !PT ;  /* 0x0000004916137209 */ /* 0x002fe20007800000 */
[----:B------:R-:W-:-:S03]  /*3000*/  IMAD R73, R6, 0x8, R11 ;  /* 0x0000000806497824 */ /* 0x000fc600078e020b */
[----:B------:R-:W-:Y:S02]  /*3010*/  FSETP.NEU.AND P3, PT, R19, -INF , PT ;  /* 0xff8000001300780b */ /* 0x000fe40003f6d000 */
[----:B------:R-:W-:Y:S02]  /*3020*/  PRMT R76, RZ, 0x654, R73 ;  /* 0x00000654ff4c7816 */ /* 0x000fe40000000049 */
[----:B------:R-:W-:Y:S02]  /*3030*/  SHF.L.U32 R73, R3, 0x1f, RZ ;  /* 0x0000001f03497819 */ /* 0x000fe400000006ff */
[----:B------:R-:W-:Y:S01]  /*3040*/  FSEL R72, R19, RZ, P3 ;  /* 0x000000ff13487208 */ /* 0x000fe20001800000 */
[----:B------:R1:W-:Y:S01]  /*3050*/  SYNCS.ARRIVE.TRANS64.RED.A1T0 RZ, [R76+URZ], RZ ;  /* 0x000000ff4cff79a7 */ /* 0x0003e2000810043f */
[----:B--2---:R-:W-:-:S03]  /*3060*/  FMNMX R18, R74, R75, !PT ;  /* 0x0000004b4a127209 */ /* 0x004fc60007800000 */
[----:B------:R-:W-:Y:S01]  /*3070*/  FADD R14, -R72, R21 ;  /* 0x00000015480e7221 */ /* 0x000fe20000000100 */
[----:B------:R-:W-:Y:S01]  /*3080*/  FSETP.NEU.AND P3, PT, R18, -INF , PT ;  /* 0xff8000001200780b */ /* 0x000fe20003f6d000 */
[----:B------:R-:W2:Y:S02]  /*3090*/  SYNCS.PHASECHK.TRANS64.TRYWAIT P4, [R20+URZ+0x5000], R73 ;  /* 0x00500049140075a7 */ /* 0x000ea4000808017f */
[----:B------:R-:W-:Y:S01]  /*30a0*/  FMUL R14, R14, UR24 ;  /* 0x000000180e0e7c20 */ /* 0x000fe20008400000 */
[----:B------:R-:W-:-:S04]  /*30b0*/  FSEL R22, R18, RZ, P3 ;  /* 0x000000ff12167208 */ /* 0x000fc80001800000 */
[----:B------:R-:W-:Y:S01]  /*30c0*/  FSETP.GEU.AND P5, PT, R14, -126, PT ;  /* 0xc2fc00000e00780b */ /* 0x000fe20003fae000 */
[C---:B------:R-:W-:Y:S01]  /*30d0*/  FADD R21, -R22.reuse, R23 ;  /* 0x0000001716157221 */ /* 0x040fe20000000100 */
[----:B------:R-:W-:-:S03]  /*30e0*/  FMUL R22, R22, UR24 ;  /* 0x0000001816167c20 */ /* 0x000fc60008400000 */
[----:B------:R-:W-:Y:S01]  /*30f0*/  FMUL R74, R21, UR24 ;  /* 0x00000018154a7c20 */ /* 0x000fe20008400000 */
[--C-:B------:R-:W-:Y:S01]  /*3100*/  FFMA R26, R26, UR24, -R22.reuse ;  /* 0x000000181a1a7c23 */ /* 0x100fe20008000816 */
[----:B------:R-:W-:-:S03]  /*3110*/  FFMA R27, R27, UR24, -R22 ;  /* 0x000000181b1b7c23 */ /* 0x000fc60008000816 */
[----:B------:R-:W-:Y:S02]  /*3120*/  FSETP.GEU.AND P6, PT, R74, -126, PT ;  /* 0xc2fc00004a00780b */ /* 0x000fe40003fce000 */
[----:B------:R-:W-:Y:S01]  /*3130*/  FSETP.GEU.AND P3, PT, R26, -126, PT ;  /* 0xc2fc00001a00780b */ /* 0x000fe20003f6e000 */
[----:B------:R-:W-:-:S06]  /*3140*/  @!P5 FMUL R14, R14, 0.5 ;  /* 0x3f0000000e0ed820 */ /* 0x000fcc0000400000 */
[----:B------:R-:W3:Y:S04]  /*3150*/  MUFU.EX2 R14, R14 ;  /* 0x0000000e000e7308 */ /* 0x000ee80000000800 */
[----:B------:R-:W-:Y:S01]  /*3160*/  @!P6 FMUL R74, R74, 0.5 ;  /* 0x3f0000004a4ae820 */ /* 0x000fe20000400000 */
[----:B-12---:R-:W-:Y:S06]  /*3170*/  @!P4 BRA `(.L_x_30) ;  /* 0x000000440038c947 */ /* 0x006fec0003800000 */
.L_x_80:
[----:B------:R-:W-:Y:S01]  /*3180*/  FSETP.GEU.AND P4, PT, R27, -126, PT ;  /* 0xc2fc00001b00780b */ /* 0x000fe20003f8e000 */
[----:B------:R2:W4:Y:S01]  /*3190*/  MUFU.EX2 R21, R74 ;  /* 0x0000004a00157308 */ /* 0x0005220000000800 */
[----:B------:R-:W-:Y:S01]  /*31a0*/  @!P3 FMUL R26, R26, 0.5 ;  /* 0x3f0000001a1ab820 */ /* 0x000fe20000400000 */
[--C-:B------:R-:W-:Y:S01]  /*31b0*/  FFMA R75, R30, UR24, -R22.reuse ;  /* 0x000000181e4b7c23 */ /* 0x100fe20008000816 */
[----:B------:R-:W-:Y:S01]  /*31c0*/  FFMA R76, R31, UR24, -R22 ;  /* 0x000000181f4c7c23 */ /* 0x000fe20008000816 */
[----:B---3--:R-:W-:Y:S01]  /*31d0*/  @!P5 FMUL R14, R14, R14 ;  /* 0x0000000e0e0ed220 */ /* 0x008fe20000400000 */
[----:B------:R-:W-:Y:S01]  /*31e0*/  FMUL R30, R72, UR24 ;  /* 0x00000018481e7c20 */ /* 0x000fe20008400000 */
[----:B------:R-:W-:Y:S01]  /*31f0*/  R2UR UR6, R15 ;  /* 0x000000000f0672ca */ /* 0x000fe200000e0000 */
[----:B------:R-:W-:Y:S01]  /*3200*/  UMOV UR7, 0x80000020 ;  /* 0x8000002000077882 */ /* 0x000fe20000000000 */
[----:B-1----:R1:W3:Y:S01]  /*3210*/  MUFU.EX2 R20, R26 ;  /* 0x0000001a00147308 */ /* 0x0022e20000000800 */
[----:B------:R-:W-:Y:S01]  /*3220*/  FSETP.GEU.AND P5, PT, R75, -126, PT ;  /* 0xc2fc00004b00780b */ /* 0x000fe20003fae000 */
[--C-:B------:R-:W-:Y:S01]  /*3230*/  FFMA R24, R24, UR24, -R30.reuse ;  /* 0x0000001818187c23 */ /* 0x100fe2000800081e */
[--C-:B------:R-:W-:Y:S01]  /*3240*/  FFMA R25, R25, UR24, -R30.reuse ;  /* 0x0000001819197c23 */ /* 0x100fe2000800081e */
[----:B------:R-:W-:Y:S01]  /*3250*/  @!P4 FMUL R27, R27, 0.5 ;  /* 0x3f0000001b1bc820 */ /* 0x000fe20000400000 */
[--C-:B------:R-:W-:Y:S01]  /*3260*/  FFMA R29, R29, UR24, -R30.reuse ;  /* 0x000000181d1d7c23 */ /* 0x100fe2000800081e */
[--C-:B--2---:R-:W-:Y:S01]  /*3270*/  FFMA R74, R32, UR24, -R30.reuse ;  /* 0x00000018204a7c23 */ /* 0x104fe2000800081e */
[--C-:B------:R-:W-:Y:S01]  /*3280*/  FFMA R33, R33, UR24, -R30.reuse ;  /* 0x0000001821217c23 */ /* 0x100fe2000800081e */
[----:B------:R2:W5:Y:S01]  /*3290*/  MUFU.EX2 R23, R27 ;  /* 0x0000001b00177308 */ /* 0x0005620000000800 */
[----:B----4-:R-:W-:Y:S01]  /*32a0*/  @!P6 FMUL R21, R21, R21 ;  /* 0x000000151515e220 */ /* 0x010fe20000400000 */
[----:B------:R-:W-:Y:S01]  /*32b0*/  FSETP.GEU.AND P6, PT, R76, -126, PT ;  /* 0xc2fc00004c00780b */ /* 0x000fe20003fce000 */
[----:B-1----:R-:W-:Y:S01]  /*32c0*/  FFMA R26, R28, UR24, -R30 ;  /* 0x000000181c1a7c23 */ /* 0x002fe2000800081e */
[-C--:B------:R-:W-:Y:S01]  /*32d0*/  FMUL R56, R56, R14.reuse ;  /* 0x0000000e38387220 */ /* 0x080fe20000400000 */
[-C--:B------:R-:W-:Y:S01]  /*32e0*/  FMUL R57, R57, R14.reuse ;  /* 0x0000000e39397220 */ /* 0x080fe20000400000 */
[----:B------:R-:W-:Y:S01]  /*32f0*/  @!P5 FMUL R75, R75, 0.5 ;  /* 0x3f0000004b4bd820 */ /* 0x000fe20000400000 */
[-C--:B------:R-:W-:Y:S01]  /*3300*/  FMUL R60, R60, R14.reuse ;  /* 0x0000000e3c3c7220 */ /* 0x080fe20000400000 */
[----:B------:R-:W-:Y:S01]  /*3310*/  FMUL R61, R61, R14 ;  /* 0x0000000e3d3d7220 */ /* 0x000fe20000400000 */
[----:B---3--:R-:W-:Y:S01]  /*3320*/  @!P3 FMUL R20, R20, R20 ;  /* 0x000000141414b220 */ /* 0x008fe20000400000 */
[----:B------:R-:W-:Y:S01]  /*3330*/  FSETP.GEU.AND P3, PT, R24, -126, PT ;  /* 0xc2fc00001800780b */ /* 0x000fe20003f6e000 */
[----:B------:R-:W1:Y:S01]  /*3340*/  MUFU.EX2 R31, R75 ;  /* 0x0000004b001f7308 */ /* 0x000e620000000800 */
[--C-:B--2---:R-:W-:Y:S01]  /*3350*/  FFMA R27, R34, UR24, -R22.reuse ;  /* 0x00000018221b7c23 */ /* 0x104fe20008000816 */
[-C--:B------:R-:W-:Y:S01]  /*3360*/  FMUL R64, R64, R14.reuse ;  /* 0x0000000e40407220 */ /* 0x080fe20000400000 */
[-C--:B------:R-:W-:Y:S01]  /*3370*/  FMUL R65, R65, R14.reuse ;  /* 0x0000000e41417220 */ /* 0x080fe20000400000 */
[----:B------:R-:W-:Y:S01]  /*3380*/  @!P6 FMUL R76, R76, 0.5 ;  /* 0x3f0000004c4ce820 */ /* 0x000fe20000400000 */
[-C--:B------:R-:W-:Y:S01]  /*3390*/  FMUL R68, R68, R14.reuse ;  /* 0x0000000e44447220 */ /* 0x080fe20000400000 */
[----:B-----5:R-:W-:Y:S01]  /*33a0*/  @!P4 FMUL R23, R23, R23 ;  /* 0x000000171717c220 */ /* 0x020fe20000400000 */
[----:B------:R-:W-:Y:S01]  /*33b0*/  FSETP.GEU.AND P4, PT, R25, -126, PT ;  /* 0xc2fc00001900780b */ /* 0x000fe20003f8e000 */
[----:B------:R-:W2:Y:S01]  /*33c0*/  MUFU.EX2 R72, R76 ;  /* 0x0000004c00487308 */ /* 0x000ea20000000800 */
[----:B------:R-:W-:Y:S01]  /*33d0*/  FMUL R69, R69, R14 ;  /* 0x0000000e45457220 */ /* 0x000fe20000400000 */
[-C--:B------:R-:W-:Y:S01]  /*33e0*/  FMUL R58, R58, R21.reuse ;  /* 0x000000153a3a7220 */ /* 0x080fe20000400000 */
[-C--:B------:R-:W-:Y:S01]  /*33f0*/  FMUL R59, R59, R21.reuse ;  /* 0x000000153b3b7220 */ /* 0x080fe20000400000 */
[----:B------:R-:W-:Y:S01]  /*3400*/  @!P3 FMUL R24, R24, 0.5 ;  /* 0x3f0000001818b820 */ /* 0x000fe20000400000 */
[-C--:B------:R-:W-:Y:S01]  /*3410*/  FMUL R62, R62, R21.reuse ;  /* 0x000000153e3e7220 */ /* 0x080fe20000400000 */
[-C--:B------:R-:W-:Y:S01]  /*3420*/  FMUL R63, R63, R21.reuse ;  /* 0x000000153f3f7220 */ /* 0x080fe20000400000 */
[----:B------:R-:W-:Y:S01]  /*3430*/  FMUL R66, R66, R21 ;  /* 0x0000001542427220 */ /* 0x000fe20000400000 */
[----:B------:R3:W4:Y:S01]  /*3440*/  MUFU.EX2 R73, R24 ;  /* 0x0000001800497308 */ /* 0x0007220000000800 */
[----:B-1----:R-:W-:Y:S01]  /*3450*/  @!P5 FMUL R31, R31, R31 ;  /* 0x0000001f1f1fd220 */ /* 0x002fe20000400000 */
[----:B------:R-:W-:Y:S01]  /*3460*/  FSETP.GEU.AND P5, PT, R26, -126, PT ;  /* 0xc2fc00001a00780b */ /* 0x000fe20003fae000 */
[-C--:B------:R-:W-:Y:S01]  /*3470*/  FMUL R67, R67, R21.reuse ;  /* 0x0000001543437220 */ /* 0x080fe20000400000 */
[----:B------:R-:W-:Y:S01]  /*3480*/  @!P4 FMUL R25, R25, 0.5 ;  /* 0x3f0000001919c820 */ /* 0x000fe20000400000 */
[-C--:B------:R-:W-:Y:S01]  /*3490*/  FMUL R70, R70, R21.reuse ;  /* 0x0000001546467220 */ /* 0x080fe20000400000 */
[----:B------:R-:W-:Y:S01]  /*34a0*/  FMUL R71, R71, R21 ;  /* 0x0000001547477220 */ /* 0x000fe20000400000 */
[----:B------:R-:W-:Y:S01]  /*34b0*/  ULEA UR6, UR6, UR14, 0x8 ;  /* 0x0000000e06067291 */ /* 0x000fe2000f8e403f */
[----:B------:R1:W5:Y:S01]  /*34c0*/  MUFU.EX2 R28, R25 ;  /* 0x00000019001c7308 */ /* 0x0003620000000800 */
[----:B--2---:R-:W-:Y:S01]  /*34d0*/  @!P6 FMUL R72, R72, R72 ;  /* 0x000000484848e220 */ /* 0x004fe20000400000 */
[----:B------:R-:W-:Y:S01]  /*34e0*/  FSETP.GEU.AND P6, PT, R29, -126, PT ;  /* 0xc2fc00001d00780b */ /* 0x000fe20003fce000 */
[--C-:B---3--:R-:W-:Y:S01]  /*34f0*/  FFMA R24, R35, UR24, -R22.reuse ;  /* 0x0000001823187c23 */ /* 0x108fe20008000816 */
[--C-:B------:R-:W-:Y:S01]  /*3500*/  FFMA R42, R42, UR24, -R22.reuse ;  /* 0x000000182a2a7c23 */ /* 0x100fe20008000816 */
[----:B------:R-:W-:Y:S01]  /*3510*/  FFMA R75, R43, UR24, -R22 ;  /* 0x000000182b4b7c23 */ /* 0x000fe20008000816 */
[--C-:B------:R-:W-:Y:S01]  /*3520*/  FFMA R36, R36, UR24, -R30.reuse ;  /* 0x0000001824247c23 */ /* 0x100fe2000800081e */
[----:B------:R-:W-:Y:S01]  /*3530*/  @!P5 FMUL R26, R26, 0.5 ;  /* 0x3f0000001a1ad820 */ /* 0x000fe20000400000 */
[----:B------:R-:W-:Y:S01]  /*3540*/  FFMA R37, R37, UR24, -R30 ;  /* 0x0000001825257c23 */ /* 0x000fe2000800081e */
[----:B----4-:R-:W-:Y:S01]  /*3550*/  @!P3 FMUL R73, R73, R73 ;  /* 0x000000494949b220 */ /* 0x010fe20000400000 */
[----:B------:R-:W-:Y:S01]  /*3560*/  FSETP.GEU.AND P3, PT, R27, -126, PT ;  /* 0xc2fc00001b00780b */ /* 0x000fe20003f6e000 */
[----:B------:R2:W3:Y:S01]  /*3570*/  MUFU.EX2 R34, R26 ;  /* 0x0000001a00227308 */ /* 0x0004e20000000800 */
[--C-:B-1----:R-:W-:Y:S01]  /*3580*/  FFMA R25, R38, UR24, -R22.reuse ;  /* 0x0000001826197c23 */ /* 0x102fe20008000816 */
[--C-:B------:R-:W-:Y:S01]  /*3590*/  FFMA R76, R47, UR24, -R22.reuse ;  /* 0x000000182f4c7c23 */ /* 0x100fe20008000816 */
[----:B------:R-:W-:Y:S01]  /*35a0*/  FFMA R46, R46, UR24, -R22 ;  /* 0x000000182e2e7c23 */ /* 0x000fe20008000816 */
[----:B------:R-:W-:Y:S01]  /*35b0*/  @!P6 FMUL R29, R29, 0.5 ;  /* 0x3f0000001d1de820 */ /* 0x000fe20000400000 */
[----:B------:R-:W-:Y:S01]  /*35c0*/  FFMA R77, R44, UR24, -R30 ;  /* 0x000000182c4d7c23 */ /* 0x000fe2000800081e */
[----:B-----5:R-:W-:Y:S01]  /*35d0*/  @!P4 FMUL R28, R28, R28 ;  /* 0x0000001c1c1cc220 */ /* 0x020fe20000400000 */
[----:B------:R-:W-:Y:S01]  /*35e0*/  FSETP.GEU.AND P4, PT, R24, -126, PT ;  /* 0xc2fc00001800780b */ /* 0x000fe20003f8e000 */
[----:B------:R-:W1:Y:S01]  /*35f0*/  MUFU.EX2 R35, R29 ;  /* 0x0000001d00237308 */ /* 0x000e620000000800 */
[--C-:B--2---:R-:W-:Y:S01]  /*3600*/  FFMA R26, R39, UR24, -R22.reuse ;  /* 0x00000018271a7c23 */ /* 0x104fe20008000816 */
[----:B------:R-:W-:Y:S01]  /*3610*/  UIADD3 UR8, UR6, 0x40, URZ ;  /* 0x0000004006087890 */ /* 0x000fe2000fffe03f */
[--C-:B------:R-:W-:Y:S01]  /*3620*/  FFMA R50, R50, UR24, -R22.reuse ;  /* 0x0000001832327c23 */ /* 0x100fe20008000816 */
[----:B------:R-:W-:Y:S01]  /*3630*/  @!P3 FMUL R27, R27, 0.5 ;  /* 0x3f0000001b1bb820 */ /* 0x000fe20000400000 */
[----:B------:R-:W-:Y:S01]  /*3640*/  UMOV UR11, 0x80000020 ;  /* 0x80000020000b7882 */ /* 0x000fe20000000000 */
[----:B------:R-:W-:Y:S01]  /*3650*/  FFMA R51, R51, UR24, -R22 ;  /* 0x0000001833337c23 */ /* 0x000fe20008000816 */
[----:B------:R-:W-:Y:S01]  /*3660*/  FFMA R52, R52, UR24, -R30 ;  /* 0x0000001834347c23 */ /* 0x000fe2000800081e */
[----:B------:R2:W4:Y:S01]  /*3670*/  MUFU.EX2 R38, R27 ;  /* 0x0000001b00267308 */ /* 0x0005220000000800 */
[----:B---3--:R-:W-:Y:S01]  /*3680*/  @!P5 FMUL R34, R34, R34 ;  /* 0x000000222222d220 */ /* 0x008fe20000400000 */
[----:B------:R-:W-:Y:S01]  /*3690*/  FSETP.GEU.AND P5, PT, R25, -126, PT ;  /* 0xc2fc00001900780b */ /* 0x000fe20003fae000 */
[----:B------:R-:W-:Y:S01]  /*36a0*/  UMOV UR10, UR8 ;  /* 0x00000008000a7c82 */ /* 0x000fe20008000000 */
[----:B------:R-:W-:Y:S01]  /*36b0*/  @!P4 FMUL R24, R24, 0.5 ;  /* 0x3f0000001818c820 */ /* 0x000fe20000400000 */
[----:B------:R-:W-:Y:S01]  /*36c0*/  UIADD3 UR8, UR6, 0x80, URZ ;  /* 0x0000008006087890 */ /* 0x000fe2000fffe03f */
[----:B------:R-:W-:Y:S01]  /*36d0*/  FFMA R13, R14, R13, R73 ;  /* 0x0000000d0e0d7223 */ /* 0x000fe20000000049 */
[----:B------:R-:W-:Y:S01]  /*36e0*/  FFMA R12, R21, R12, R20 ;  /* 0x0000000c150c7223 */ /* 0x000fe20000000014 */
[----:B------:R3:W5:Y:S01]  /*36f0*/  MUFU.EX2 R39, R24 ;  /* 0x0000001800277308 */ /* 0x0007620000000800 */
[----:B-1----:R-:W-:Y:S01]  /*3700*/  @!P6 FMUL R35, R35, R35 ;  /* 0x000000232323e220 */ /* 0x002fe20000400000 */
[----:B------:R-:W-:Y:S01]  /*3710*/  FSETP.GEU.AND P6, PT, R26, -126, PT ;  /* 0xc2fc00001a00780b */ /* 0x000fe20003fce000 */
[----:B------:R-:W-:Y:S01]  /*3720*/  FADD R21, R13, R28 ;  /* 0x0000001c0d157221 */ /* 0x000fe20000000000 */
[----:B--2---:R-:W-:Y:S01]  /*3730*/  F2FP.F16.F32.PACK_AB R27, R72, R31 ;  /* 0x0000001f481b723e */ /* 0x004fe200000000ff */
[----:B------:R-:W-:Y:S01]  /*3740*/  FADD R12, R12, R23 ;  /* 0x000000170c0c7221 */ /* 0x000fe20000000000 */
[----:B------:R-:W-:-:S02]  /*3750*/  VIADD R6, R6, 0x1 ;  /* 0x0000000106067836 */ /* 0x000fc40000000000 */
[----:B------:R-:W-:Y:S01]  /*3760*/  @!P5 FMUL R25, R25, 0.5 ;  /* 0x3f0000001919d820 */ /* 0x000fe20000400000 */
[----:B------:R-:W-:Y:S02]  /*3770*/  VIADD R15, R15, 0x1 ;  /* 0x000000010f0f7836 */ /* 0x000fe40000000000 */
[----:B----4-:R-:W-:Y:S01]  /*3780*/  @!P3 FMUL R38, R38, R38 ;  /* 0x000000262626b220 */ /* 0x010fe20000400000 */
[----:B------:R-:W-:Y:S01]  /*3790*/  FSETP.GEU.AND P3, PT, R74, -126, PT ;  /* 0xc2fc00004a00780b */ /* 0x000fe20003f6e000 */
[----:B------:R1:W2:Y:S01]  /*37a0*/  MUFU.EX2 R29, R25 ;  /* 0x00000019001d7308 */ /* 0x0002a20000000800 */
[----:B---3--:R-:W-:Y:S01]  /*37b0*/  F2FP.F16.F32.PACK_AB R24, R28, R73 ;  /* 0x000000491c18723e */ /* 0x008fe200000000ff */
[----:B------:R-:W-:Y:S01]  /*37c0*/  FADD R31, R12, R31 ;  /* 0x0000001f0c1f7221 */ /* 0x000fe20000000000 */
[----:B------:R-:W-:Y:S01]  /*37d0*/  @!P6 FMUL R26, R26, 0.5 ;  /* 0x3f0000001a1ae820 */ /* 0x000fe20000400000 */
[----:B-----5:R-:W-:Y:S01]  /*37e0*/  @!P4 FMUL R39, R39, R39 ;  /* 0x000000272727c220 */ /* 0x020fe20000400000 */
[----:B------:R-:W-:-:S03]  /*37f0*/  FSETP.GEU.AND P4, PT, R33, -126, PT ;  /* 0xc2fc00002100780b */ /* 0x000fc60003f8e000 */
[----:B------:R3:W4:Y:S01]  /*3800*/  MUFU.EX2 R32, R26 ;  /* 0x0000001a00207308 */ /* 0x0007220000000800 */
[----:B-1----:R-:W-:Y:S01]  /*3810*/  F2FP.F16.F32.PACK_AB R25, R23, R20 ;  /* 0x000000141719723e */ /* 0x002fe200000000ff */
[----:B------:R-:W-:Y:S02]  /*3820*/  FADD R31, R31, R72 ;  /* 0x000000481f1f7221 */ /* 0x000fe40000000000 */
[----:B------:R-:W-:Y:S01]  /*3830*/  @!P3 FMUL R74, R74, 0.5 ;  /* 0x3f0000004a4ab820 */ /* 0x000fe20000400000 */
[----:B---3--:R-:W-:-:S05]  /*3840*/  F2FP.F16.F32.PACK_AB R26, R35, R34 ;  /* 0x00000022231a723e */ /* 0x008fca00000000ff */
[----:B------:R-:W1:Y:S01]  /*3850*/  MUFU.EX2 R74, R74 ;  /* 0x0000004a004a7308 */ /* 0x000e620000000800 */
[----:B--2---:R-:W-:Y:S01]  /*3860*/  @!P5 FMUL R29, R29, R29 ;  /* 0x0000001d1d1dd220 */ /* 0x004fe20000400000 */
[----:B------:R-:W-:Y:S01]  /*3870*/  @!P4 FMUL R33, R33, 0.5 ;  /* 0x3f0000002121c820 */ /* 0x000fe20000400000 */
[----:B------:R-:W-:Y:S01]  /*3880*/  WARPGROUP.ARRIVE ;  /* 0x00000000000079c5 */ /* 0x000fe20000000000 */
[----:B------:R-:W-:Y:S01]  /*3890*/  FSETP.GEU.AND P5, PT, R36, -126, PT ;  /* 0xc2fc00002400780b */ /* 0x000fe20003fae000 */
[----:B------:R-:W-:Y:S01]  /*38a0*/  FADD R34, R21, R34 ;  /* 0x0000002215227221 */ /* 0x000fe20000000000 */
[----:B----4-:R-:W-:Y:S02]  /*38b0*/  @!P6 FMUL R32, R32, R32 ;  /* 0x000000202020e220 */ /* 0x010fe40000400000 */
[----:B------:R-:W2:Y:S01]  /*38c0*/  MUFU.EX2 R33, R33 ;  /* 0x0000002100217308 */ /* 0x000ea20000000800 */
[----:B------:R-:W-:Y:S01]  /*38d0*/  HGMMA.64x32x16.F32 R56, R24, gdesc[UR4].tnspB, R56, gsb0 ;  /* 0x4060000418387df0 */ /* 0x000fe20008000838 */
[----:B------:R-:W-:Y:S01]  /*38e0*/  FSETP.GEU.AND P6, PT, R37, -126, PT ;  /* 0xc2fc00002500780b */ /* 0x000fe20003fce000 */
[----:B------:R-:W-:Y:S01]  /*38f0*/  UIADD3 UR6, UR6, 0xc0, URZ ;  /* 0x000000c006067890 */ /* 0x000fe2000fffe03f */
[----:B------:R-:W-:Y:S01]  /*3900*/  FADD R35, R34, R35 ;  /* 0x0000002322237221 */ /* 0x000fe20000000000 */
[----:B------:R-:W-:Y:S01]  /*3910*/  UMOV UR7, 0x80000020 ;  /* 0x8000002000077882 */ /* 0x000fe20000000000 */
[----:B-1----:R-:W-:Y:S01]  /*3920*/  @!P3 FMUL R74, R74, R74 ;  /* 0x0000004a4a4ab220 */ /* 0x002fe20000400000 */
[----:B------:R-:W-:-:S02]  /*3930*/  FSETP.GEU.AND P3, PT, R42, -126, PT ;  /* 0xc2fc00002a00780b */ /* 0x000fc40003f6e000 */
[----:B------:R-:W-:-:S06]  /*3940*/  @!P5 FMUL R36, R36, 0.5 ;  /* 0x3f0000002424d820 */ /* 0x000fcc0000400000 */
[----:B------:R-:W-:Y:S01]  /*3950*/  @!P6 FMUL R37, R37, 0.5 ;  /* 0x3f0000002525e820 */ /* 0x000fe20000400000 */
[----:B--2---:R-:W-:Y:S01]  /*3960*/  @!P4 FMUL R33, R33, R33 ;  /* 0x000000212121c220 */ /* 0x004fe20000400000 */
[----:B------:R-:W-:Y:S01]  /*3970*/  FSETP.GEU.AND P4, PT, R75, -126, PT ;  /* 0xc2fc00004b00780b */ /* 0x000fe20003f8e000 */
[----:B------:R-:W1:Y:S02]  /*3980*/  MUFU.EX2 R36, R36 ;  /* 0x0000002400247308 */ /* 0x000e640000000800 */
[----:B------:R-:W-:-:S06]  /*3990*/  @!P3 FMUL R42, R42, 0.5 ;  /* 0x3f0000002a2ab820 */ /* 0x000fcc0000400000 */
[----:B------:R-:W2:Y:S04]  /*39a0*/  MUFU.EX2 R37, R37 ;  /* 0x0000002500257308 */ /* 0x000ea80000000800 */
[----:B------:R-:W-:-:S04]  /*39b0*/  @!P4 FMUL R75, R75, 0.5 ;  /* 0x3f0000004b4bc820 */ /* 0x000fc80000400000 */
[----:B------:R-:W3:Y:S01]  /*39c0*/  MUFU.EX2 R42, R42 ;  /* 0x0000002a002a7308 */ /* 0x000ee20000000800 */
[----:B-1----:R-:W-:Y:S01]  /*39d0*/  @!P5 FMUL R36, R36, R36 ;  /* 0x000000242424d220 */ /* 0x002fe20000400000 */
[----:B------:R-:W-:-:S06]  /*39e0*/  FSETP.GEU.AND P5, PT, R46, -126, PT ;  /* 0xc2fc00002e00780b */ /* 0x000fcc0003fae000 */
[----:B------:R-:W1:Y:S01]  /*39f0*/  MUFU.EX2 R47, R75 ;  /* 0x0000004b002f7308 */ /* 0x000e620000000800 */
[----:B--2---:R-:W-:Y:S01]  /*3a00*/  @!P6 FMUL R37, R37, R37 ;  /* 0x000000252525e220 */ /* 0x004fe20000400000 */
[----:B------:R-:W-:-:S05]  /*3a10*/  FSETP.GEU.AND P6, PT, R76, -126, PT ;  /* 0xc2fc00004c00780b */ /* 0x000fca0003fce000 */
[----:B------:R-:W-:Y:S01]  /*3a20*/  @!P5 FMUL R46, R46, 0.5 ;  /* 0x3f0000002e2ed820 */ /* 0x000fe20000400000 */
[----:B------:R-:W-:Y:S02]  /*3a30*/  WARPGROUP.DEPBAR.LE gsb0, 0x0 ;  /* 0x00008000000079c5 */ /* 0x000fe40000010000 */
[--C-:B------:R-:W-:Y:S01]  /*3a40*/  FFMA R24, R40, UR24, -R30.reuse ;  /* 0x0000001828187c23 */ /* 0x100fe2000800081e */
[--C-:B------:R-:W-:Y:S01]  /*3a50*/  FFMA R26, R41, UR24, -R30.reuse ;  /* 0x00000018291a7c23 */ /* 0x100fe2000800081e */
[----:B---3--:R-:W-:Y:S01]  /*3a60*/  @!P3 FMUL R42, R42, R42 ;  /* 0x0000002a2a2ab220 */ /* 0x008fe20000400000 */
[----:B------:R-:W-:Y:S01]  /*3a70*/  F2FP.F16.F32.PACK_AB R25, R39, R38 ;  /* 0x000000262719723e */ /* 0x000fe200000000ff */
[----:B------:R-:W2:Y:S01]  /*3a80*/  MUFU.EX2 R43, R46 ;  /* 0x0000002e002b7308 */ /* 0x000ea20000000800 */
[----:B------:R-:W-:Y:S01]  /*3a90*/  FSETP.GEU.AND P3, PT, R24, -126, PT ;  /* 0xc2fc00001800780b */ /* 0x000fe20003f6e000 */
[----:B------:R-:W-:Y:S01]  /*3aa0*/  @!P6 FMUL R76, R76, 0.5 ;  /* 0x3f0000004c4ce820 */ /* 0x000fe20000400000 */
[----:B-1----:R-:W-:Y:S01]  /*3ab0*/  @!P4 FMUL R47, R47, R47 ;  /* 0x0000002f2f2fc220 */ /* 0x002fe20000400000 */
[----:B------:R-:W-:Y:S01]  /*3ac0*/  FSETP.GEU.AND P4, PT, R26, -126, PT ;  /* 0xc2fc00001a00780b */ /* 0x000fe20003f8e000 */
[----:B------:R-:W-:Y:S01]  /*3ad0*/  FFMA R75, R45, UR24, -R30 ;  /* 0x000000182d4b7c23 */ /* 0x000fe2000800081e */
[----:B------:R-:W-:Y:S01]  /*3ae0*/  F2FP.F16.F32.PACK_AB R27, R32, R29 ;  /* 0x0000001d201b723e */ /* 0x000fe200000000ff */
[----:B------:R-:W-:Y:S01]  /*3af0*/  FADD R38, R31, R38 ;  /* 0x000000261f267221 */ /* 0x000fe20000000000 */
[----:B------:R1:W3:Y:S03]  /*3b00*/  MUFU.EX2 R40, R76 ;  /* 0x0000004c00287308 */ /* 0x0002e60000000800 */
[----:B------:R-:W-:-:S03]  /*3b10*/  FADD R38, R38, R39 ;  /* 0x0000002726267221 */ /* 0x000fc60000000000 */
[----:B------:R-:W-:Y:S01]  /*3b20*/  @!P3 FMUL R24, R24, 0.5 ;  /* 0x3f0000001818b820 */ /* 0x000fe20000400000 */
[----:B------:R-:W-:Y:S02]  /*3b30*/  FADD R29, R38, R29 ;  /* 0x0000001d261d7221 */ /* 0x000fe40000000000 */
[----:B------:R-:W-:Y:S01]  /*3b40*/  @!P4 FMUL R26, R26, 0.5 ;  /* 0x3f0000001a1ac820 */ /* 0x000fe20000400000 */
[----:B------:R4:W5:Y:S01]  /*3b50*/  MUFU.EX2 R41, R24 ;  /* 0x0000001800297308 */ /* 0x0009620000000800 */
[----:B--2---:R-:W-:Y:S01]  /*3b60*/  @!P5 FMUL R43, R43, R43 ;  /* 0x0000002b2b2bd220 */ /* 0x004fe20000400000 */
[----:B------:R-:W-:Y:S01]  /*3b70*/  FSETP.GEU.AND P5, PT, R77, -126, PT ;  /* 0xc2fc00004d00780b */ /* 0x000fe20003fae000 */
[----:B-1----:R-:W-:Y:S01]  /*3b80*/  FFMA R76, R55, UR24, -R22 ;  /* 0x00000018374c7c23 */ /* 0x002fe20008000816 */
[----:B------:R-:W-:Y:S01]  /*3b90*/  FFMA R55, R49, UR24, -R30 ;  /* 0x0000001831377c23 */ /* 0x000fe2000800081e */
[----:B------:R-:W-:Y:S01]  /*3ba0*/  FADD R29, R29, R32 ;  /* 0x000000201d1d7221 */ /* 0x000fe20000000000 */
[----:B---3--:R-:W-:-:S02]  /*3bb0*/  @!P6 FMUL R40, R40, R40 ;  /* 0x000000282828e220 */ /* 0x008fc40000400000 */
[----:B------:R1:W2:Y:S01]  /*3bc0*/  MUFU.EX2 R44, R26 ;  /* 0x0000001a002c7308 */ /* 0x0002a20000000800 */
[----:B----4-:R-:W-:Y:S01]  /*3bd0*/  F2FP.F16.F32.PACK_AB R24, R33, R74 ;  /* 0x0000004a2118723e */ /* 0x010fe200000000ff */
[----:B------:R-:W-:Y:S01]  /*3be0*/  FADD R74, R35, R74 ;  /* 0x0000004a234a7221 */ /* 0x000fe20000000000 */
[----:B------:R-:W-:-:S03]  /*3bf0*/  FSETP.GEU.AND P6, PT, R75, -126, PT ;  /* 0xc2fc00004b00780b */ /* 0x000fc60003fce000 */
[----:B------:R-:W-:Y:S01]  /*3c00*/  FADD R33, R74, R33 ;  /* 0x000000214a217221 */ /* 0x000fe20000000000 */
[----:B------:R-:W-:Y:S01]  /*3c10*/  @!P5 FMUL R77, R77, 0.5 ;  /* 0x3f0000004d4dd820 */ /* 0x000fe20000400000 */
[----:B-1----:R-:W-:Y:S01]  /*3c20*/  F2FP.F16.F32.PACK_AB R26, R37, R36 ;  /* 0x00000024251a723e */ /* 0x002fe200000000ff */
[----:B-----5:R-:W-:Y:S02]  /*3c30*/  @!P3 FMUL R41, R41, R41 ;  /* 0x000000292929b220 */ /* 0x020fe40000400000 */
[----:B------:R-:W1:Y:S01]  /*3c40*/  MUFU.EX2 R45, R77 ;  /* 0x0000004d002d7308 */ /* 0x000e620000000800 */
[----:B------:R-:W-:Y:S01]  /*3c50*/  FSETP.GEU.AND P3, PT, R50, -126, PT ;  /* 0xc2fc00003200780b */ /* 0x000fe20003f6e000 */
[----:B------:R-:W-:Y:S01]  /*3c60*/  WARPGROUP.ARRIVE ;  /* 0x00000000000079c5 */ /* 0x000fe20000000000 */
[----:B------:R-:W-:Y:S02]  /*3c70*/  FADD R36, R33, R36 ;  /* 0x0000002421247221 */ /* 0x000fe40000000000 */
[----:B------:R-:W-:Y:S01]  /*3c80*/  @!P6 FMUL R75, R75, 0.5 ;  /* 0x3f0000004b4be820 */ /* 0x000fe20000400000 */
[----:B--2---:R-:W-:Y:S01]  /*3c90*/  @!P4 FMUL R44, R44, R44 ;  /* 0x0000002c2c2cc220 */ /* 0x004fe20000400000 */
[----:B------:R-:W-:Y:S01]  /*3ca0*/  FSETP.GEU.AND P4, PT, R51, -126, PT ;  /* 0xc2fc00003300780b */ /* 0x000fe20003f8e000 */
[----:B------:R-:W-:Y:S01]  /*3cb0*/  HGMMA.64x32x16.F32 R56, R24, gdesc[UR8].tnspB, R56, gsb0 ;  /* 0x4060000818387df0 */ /* 0x000fe20008000838 */
[----:B------:R-:W2:Y:S01]  /*3cc0*/  MUFU.EX2 R46, R75 ;  /* 0x0000004b002e7308 */ /* 0x000ea20000000800 */
[----:B------:R-:W-:Y:S01]  /*3cd0*/  UMOV UR10, UR8 ;  /* 0x00000008000a7c82 */ /* 0x000fe20008000000 */
[----:B------:R-:W-:Y:S01]  /*3ce0*/  UMOV UR11, 0x80000020 ;  /* 0x80000020000b7882 */ /* 0x000fe20000000000 */
[----:B------:R-:W-:-:S02]  /*3cf0*/  FADD R36, R36, R37 ;  /* 0x0000002524247221 */ /* 0x000fc40000000000 */
[----:B------:R-:W-:Y:S01]  /*3d00*/  @!P3 FMUL R50, R50, 0.5 ;  /* 0x3f0000003232b820 */ /* 0x000fe20000400000 */
[----:B-1----:R-:W-:-:S05]  /*3d10*/  @!P5 FMUL R45, R45, R45 ;  /* 0x0000002d2d2dd220 */ /* 0x002fca0000400000 */
[----:B------:R-:W-:Y:S01]  /*3d20*/  @!P4 FMUL R51, R51, 0.5 ;  /* 0x3f0000003333c820 */ /* 0x000fe20000400000 */
[----:B------:R-:W1:Y:S01]  /*3d30*/  MUFU.EX2 R50, R50 ;  /* 0x0000003200327308 */ /* 0x000e620000000800 */
[----:B--2---:R-:W-:Y:S01]  /*3d40*/  @!P6 FMUL R46, R46, R46 ;  /* 0x0000002e2e2ee220 */ /* 0x004fe20000400000 */
[----:B------:R-:W-:-:S06]  /*3d50*/  FSETP.GEU.AND P6, PT, R76, -126, PT ;  /* 0xc2fc00004c00780b */ /* 0x000fcc0003fce000 */
[----:B------:R-:W2:Y:S01]  /*3d60*/  MUFU.EX2 R51, R51 ;  /* 0x0000003300337308 */ /* 0x000ea20000000800 */
[----:B-1----:R-:W-:-:S06]  /*3d70*/  @!P3 FMUL R50, R50, R50 ;  /* 0x000000323232b220 */ /* 0x002fcc0000400000 */
[----:B------:R-:W-:-:S04]  /*3d80*/  @!P6 FMUL R76, R76, 0.5 ;  /* 0x3f0000004c4ce820 */ /* 0x000fc80000400000 */
[----:B------:R-:W1:Y:S01]  /*3d90*/  MUFU.EX2 R49, R76 ;  /* 0x0000004c00317308 */ /* 0x000e620000000800 */
[----:B--2---:R-:W-:Y:S01]  /*3da0*/  @!P4 FMUL R51, R51, R51 ;  /* 0x000000333333c220 */ /* 0x004fe20000400000 */
[----:B------:R-:W-:Y:S01]  /*3db0*/  FSETP.GEU.AND P4, PT, R55, -126, PT ;  /* 0xc2fc00003700780b */ /* 0x000fe20003f8e000 */
[----:B------:R-:W-:Y:S02]  /*3dc0*/  WARPGROUP.DEPBAR.LE gsb0, 0x0 ;  /* 0x00008000000079c5 */ /* 0x000fe40000010000 */
[----:B------:R-:W-:Y:S01]  /*3dd0*/  FFMA R24, R54, UR24, -R22 ;  /* 0x0000001836187c23 */ /* 0x000fe20008000816 */
[----:B------:R-:W-:Y:S01]  /*3de0*/  F2FP.F16.F32.PACK_AB R25, R47, R42 ;  /* 0x0000002a2f19723e */ /* 0x000fe200000000ff */
[--C-:B------:R-:W-:Y:S01]  /*3df0*/  FFMA R54, R48, UR24, -R30.reuse ;  /* 0x0000001830367c23 */ /* 0x100fe2000800081e */
[----:B------:R-:W-:Y:S01]  /*3e00*/  F2FP.F16.F32.PACK_AB R27, R40, R43 ;  /* 0x0000002b281b723e */ /* 0x000fe200000000ff */
[----:B------:R-:W-:Y:S01]  /*3e10*/  FFMA R48, R53, UR24, -R30 ;  /* 0x0000001835307c23 */ /* 0x000fe2000800081e */
[----:B------:R-:W-:Y:S01]  /*3e20*/  FSETP.GEU.AND P5, PT, R24, -126, PT ;  /* 0xc2fc00001800780b */ /* 0x000fe20003fae000 */
[----:B-1----:R-:W-:Y:S01]  /*3e30*/  @!P6 FMUL R49, R49, R49 ;  /* 0x000000313131e220 */ /* 0x002fe20000400000 */
[----:B------:R-:W-:-:S03]  /*3e40*/  F2FP.F16.F32.PACK_AB R26, R46, R45 ;  /* 0x0000002d2e1a723e */ /* 0x000fc600000000ff */
[----:B------:R-:W-:Y:S01]  /*3e50*/  @!P4 FMUL R55, R55, 0.5 ;  /* 0x3f0000003737c820 */ /* 0x000fe20000400000 */
[----:B------:R-:W-:Y:S01]  /*3e60*/  FSETP.GEU.AND P3, PT, R54, -126, PT ;  /* 0xc2fc00003600780b */ /* 0x000fe20003f6e000 */
[----:B------:R-:W-:Y:S01]  /*3e70*/  FADD R42, R29, R42 ;  /* 0x0000002a1d2a7221 */ /* 0x000fe20000000000 */
[----:B------:R-:W-:Y:S01]  /*3e80*/  FSETP.GEU.AND P6, PT, R52, -126, PT ;  /* 0xc2fc00003400780b */ /* 0x000fe20003fce000 */
[----:B------:R-:W1:Y:S02]  /*3e90*/  MUFU.EX2 R53, R55 ;  /* 0x0000003700357308 */ /* 0x000e640000000800 */
[----:B------:R-:W-:Y:S02]  /*3ea0*/  FADD R42, R42, R47 ;  /* 0x0000002f2a2a7221 */ /* 0x000fe40000000000 */
[----:B------:R-:W-:Y:S02]  /*3eb0*/  @!P5 FMUL R24, R24, 0.5 ;  /* 0x3f0000001818d820 */ /* 0x000fe40000400000 */
[----:B------:R-:W-:-:S02]  /*3ec0*/  FADD R43, R42, R43 ;  /* 0x0000002b2a2b7221 */ /* 0x000fc40000000000 */
[----:B------:R2:W3:Y:S02]  /*3ed0*/  MUFU.EX2 R22, R24 ;  /* 0x0000001800167308 */ /* 0x0004e40000000800 */
[----:B------:R-:W-:Y:S02]  /*3ee0*/  @!P3 FMUL R54, R54, 0.5 ;  /* 0x3f0000003636b820 */ /* 0x000fe40000400000 */
[----:B------:R-:W-:Y:S01]  /*3ef0*/  @!P6 FMUL R52, R52, 0.5 ;  /* 0x3f0000003434e820 */ /* 0x000fe20000400000 */
[----:B------:R-:W-:Y:S01]  /*3f00*/  FADD R43, R43, R40 ;  /* 0x000000282b2b7221 */ /* 0x000fe20000000000 */
[----:B-1----:R-:W-:Y:S02]  /*3f10*/  @!P4 FMUL R53, R53, R53 ;  /* 0x000000353535c220 */ /* 0x002fe40000400000 */
[----:B------:R-:W1:Y:S01]  /*3f20*/  MUFU.EX2 R30, R54 ;  /* 0x00000036001e7308 */ /* 0x000e620000000800 */
[----:B--2---:R-:W-:Y:S01]  /*3f30*/  F2FP.F16.F32.PACK_AB R24, R44, R41 ;  /* 0x000000292c18723e */ /* 0x004fe200000000ff */
[----:B------:R-:W-:Y:S01]  /*3f40*/  FADD R41, R36, R41 ;  /* 0x0000002924297221 */ /* 0x000fe20000000000 */
[----:B------:R-:W-:-:S02]  /*3f50*/  ISETP.NE.AND P4, PT, R15, 0x4, PT ;  /* 0x000000040f00780c */ /* 0x000fc40003f85270 */
[----:B------:R-:W-:Y:S01]  /*3f60*/  WARPGROUP.ARRIVE ;  /* 0x00000000000079c5 */ /* 0x000fe20000000000 */
[----:B------:R-:W-:Y:S01]  /*3f70*/  FADD R44, R41, R44 ;  /* 0x0000002c292c7221 */ /* 0x000fe20000000000 */
[----:B------:R-:W-:Y:S01]  /*3f80*/  SEL R14, RZ, 0x1, P4 ;  /* 0x00000001ff0e7807 */ /* 0x000fe20002000000 */
[----:B------:R-:W2:Y:S01]  /*3f90*/  MUFU.EX2 R13, R52 ;  /* 0x00000034000d7308 */ /* 0x000ea20000000800 */
[----:B---3--:R-:W-:Y:S01]  /*3fa0*/  @!P5 FMUL R22, R22, R22 ;  /* 0x000000161616d220 */ /* 0x008fe20000400000 */
[----:B------:R-:W-:Y:S01]  /*3fb0*/  FSETP.GEU.AND P5, PT, R48, -126, PT ;  /* 0xc2fc00003000780b */ /* 0x000fe20003fae000 */
[----:B------:R-:W-:Y:S01]  /*3fc0*/  HGMMA.64x32x16.F32 R56, R24, gdesc[UR8].tnspB, R56, gsb0 ;  /* 0x4060000818387df0 */ /* 0x000fe20008000838 */
[----:B------:R-:W-:Y:S01]  /*3fd0*/  FADD R45, R44, R45 ;  /* 0x0000002d2c2d7221 */ /* 0x000fe20000000000 */
[----:B------:R-:W-:Y:S02]  /*3fe0*/  LOP3.LUT R3, R3, R14, RZ, 0x3c, !PT ;  /* 0x0000000e03037212 */ /* 0x000fe400078e3cff */
[----:B------:R-:W-:Y:S01]  /*3ff0*/  SEL R15, R15, RZ, P4 ;  /* 0x000000ff0f0f7207 */ /* 0x000fe20002000000 */
[----:B------:R-:W-:Y:S01]  /*4000*/  FADD R45, R45, R46 ;  /* 0x0000002e2d2d7221 */ /* 0x000fe20000000000 */
[----:B-1----:R-:W-:Y:S01]  /*4010*/  @!P3 FMUL R30, R30, R30 ;  /* 0x0000001e1e1eb220 */ /* 0x002fe20000400000 */
[----:B------:R-:W-:-:S04]  /*4020*/  ISETP.NE.AND P3, PT, R6, 0x4, PT ;  /* 0x000000040600780c */ /* 0x000fc80003f65270 */
[----:B------:R-:W-:Y:S01]  /*4030*/  SEL R6, R6, RZ, P3 ;  /* 0x000000ff06067207 */ /* 0x000fe20001800000 */
[----:B------:R-:W-:Y:S01]  /*4040*/  @!P5 FMUL R48, R48, 0.5 ;  /* 0x3f0000003030d820 */ /* 0x000fe20000400000 */
[----:B--2---:R-:W-:-:S03]  /*4050*/  @!P6 FMUL R13, R13, R13 ;  /* 0x0000000d0d0de220 */ /* 0x004fc60000400000 */
[C---:B------:R-:W-:Y:S02]  /*4060*/  IMAD R12, R6.reuse, 0x8, R11 ;  /* 0x00000008060c7824 */ /* 0x040fe400078e020b */
[----:B------:R-:W1:Y:S01]  /*4070*/  MUFU.EX2 R48, R48 ;  /* 0x0000003000307308 */ /* 0x000e620000000800 */
[----:B------:R-:W-:Y:S02]  /*4080*/  VIADD R6, R6, 0x1 ;  /* 0x0000000106067836 */ /* 0x000fe40000000000 */
[----:B------:R-:W-:-:S03]  /*4090*/  PRMT R12, RZ, 0x654, R12 ;  /* 0x00000654ff0c7816 */ /* 0x000fc6000000000c */
[----:B------:R-:W-:-:S04]  /*40a0*/  ISETP.NE.AND P3, PT, R6, 0x4, PT ;  /* 0x000000040600780c */ /* 0x000fc80003f65270 */
[----:B------:R-:W-:Y:S01]  /*40b0*/  SEL R6, R6, RZ, P3 ;  /* 0x000000ff06067207 */ /* 0x000fe20001800000 */
[----:B-1----:R-:W-:Y:S01]  /*40c0*/  @!P5 FMUL R48, R48, R48 ;  /* 0x000000303030d220 */ /* 0x002fe20000400000 */
[----:B------:R-:W-:Y:S02]  /*40d0*/  WARPGROUP.DEPBAR.LE gsb0, 0x0 ;  /* 0x00008000000079c5 */ /* 0x000fe40000010000 */
[----:B------:R-:W-:Y:S01]  /*40e0*/  F2FP.F16.F32.PACK_AB R25, R51, R50 ;  /* 0x000000323319723e */ /* 0x000fe200000000ff */
[----:B------:R-:W-:Y:S01]  /*40f0*/  FADD R50, R43, R50 ;  /* 0x000000322b327221 */ /* 0x000fe20000000000 */
[----:B------:R-:W-:Y:S02]  /*4100*/  F2FP.F16.F32.PACK_AB R27, R49, R22 ;  /* 0x00000016311b723e */ /* 0x000fe400000000ff */
[----:B------:R-:W-:Y:S01]  /*4110*/  F2FP.F16.F32.PACK_AB R24, R53, R30 ;  /* 0x0000001e3518723e */ /* 0x000fe200000000ff */
[----:B------:R-:W-:Y:S01]  /*4120*/  FADD R30, R45, R30 ;  /* 0x0000001e2d1e7221 */ /* 0x000fe20000000000 */
[----:B------:R-:W-:Y:S01]  /*4130*/  F2FP.F16.F32.PACK_AB R26, R48, R13 ;  /* 0x0000000d301a723e */ /* 0x000fe200000000ff */
[----:B------:R-:W-:-:S02]  /*4140*/  FADD R51, R50, R51 ;  /* 0x0000003332337221 */ /* 0x000fc40000000000 */
[----:B------:R-:W-:Y:S01]  /*4150*/  FADD R30, R30, R53 ;  /* 0x000000351e1e7221 */ /* 0x000fe20000000000 */
[----:B------:R-:W-:-:S03]  /*4160*/  WARPGROUP.ARRIVE ;  /* 0x00000000000079c5 */ /* 0x000fc60000000000 */
[----:B------:R-:W-:-:S03]  /*4170*/  FADD R13, R30, R13 ;  /* 0x0000000d1e0d7221 */ /* 0x000fc60000000000 */
[----:B------:R-:W-:Y:S01]  /*4180*/  HGMMA.64x32x16.F32 R56, R24, gdesc[UR4].tnspB, R56, gsb0 ;  /* 0x4060000418387df0 */ /* 0x000fe20008000838 */
[----:B------:R-:W-:Y:S02]  /*4190*/  FADD R13, R13, R48 ;  /* 0x000000300d0d7221 */ /* 0x000fe40000000000 */
[----:B------:R-:W-:Y:S02]  /*41a0*/  WARPGROUP.DEPBAR.LE gsb0, 0x0 ;  /* 0x00008000000079c5 */ /* 0x000fe40000010000 */
[----:B------:R1:W-:Y:S02]  /*41b0*/  SYNCS.ARRIVE.TRANS64.RED.A1T0 RZ, [R12+URZ], RZ ;  /* 0x000000ff0cff79a7 */ /* 0x0003e4000810043f */
[----:B-1----:R-:W-:-:S04]  /*41c0*/  FADD R12, R51, R22 ;  /* 0x00000016330c7221 */ /* 0x002fc80000000000 */
[----:B------:R-:W-:Y:S01]  /*41d0*/  FADD R12, R12, R49 ;  /* 0x000000310c0c7221 */ /* 0x000fe20000000000 */
[----:B------:R-:W-:Y:S06]  /*41e0*/  @P2 BRA `(.L_x_31) ;  /* 0x0000000000982947 */ /* 0x000fec0003800000 */
[----:B------:R-:W-:Y:S01]  /*41f0*/  ISETP.LT.OR P2, PT, R7, 0x1, !P0 ;  /* 0x000000010700780c */ /* 0x000fe20004741670 */
[----:B------:R-:W-:-:S12]  /*4200*/  BSSY B0, `(.L_x_32) ;  /* 0x0000023000007945 */ /* 0x000fd80003800000 */
[----:B------:R-:W-:Y:S05]  /*4210*/  @P2 BRA `(.L_x_33) ;  /* 0x0000000000842947 */ /* 0x000fea0003800000 */
[----:B------:R-:W-:Y:S02]  /*4220*/  LEA R14, R5, R2, 0x3 ;  /* 0x00000002050e7211 */ /* 0x000fe400078e18ff */
[----:B------:R-:W-:Y:S02]  /*4230*/  SHF.L.U32 R21, R4, 0x1f, RZ ;  /* 0x0000001f04157819 */ /* 0x000fe400000006ff */
[----:B------:R-:W-:Y:S02]  /*4240*/  ISETP.NE.AND P3, PT, R0, RZ, PT ;  /* 0x000000ff0000720c */ /* 0x000fe40003f65270 */
[----:B------:R-:W1:Y:S02]  /*4250*/  SYNCS.PHASECHK.TRANS64.TRYWAIT P2, [R14+URZ+0x5020], R21 ;  /* 0x005020150e0075a7 */ /* 0x000e64000804017f */
[----:B-1----:R-:W-:Y:S09]  /*4260*/  @!P2 BRA `(.L_x_34) ;  /* 0x000000340010a947 */ /* 0x002ff20003800000 */
.L_x_81:
[----:B------:R-:W-:Y:S05]  /*4270*/  @P3 BRA `(.L_x_35) ;  /* 0x0000000000143947 */ /* 0x000fea0003800000 */
[----:B------:R-:W-:Y:S01]  /*4280*/  LOP3.LUT P2, RZ, R16, 0x1f, RZ, 0xc0, !PT ;  /* 0x0000001f10ff7812 */ /* 0x000fe2000784c0ff */
[----:B-1----:R-:W-:-:S04]  /*4290*/  IMAD.MOV.U32 R21, RZ, RZ, 0x1000 ;  /* 0x00001000ff157424 */ /* 0x002fc800078e00ff */
[----:B------:R2:W-:Y:S08]  /*42a0*/  SYNCS.ARRIVE.TRANS64 RZ, [R14+URZ+0x5000], R21 ;  /* 0x005000150eff79a7 */ /* 0x0005f0000800003f */
[----:B------:R-:W-:Y:S05]  /*42b0*/  @!P2 BRA `(.L_x_35) ;  /* 0x000000000004a947 */ /* 0x000fea0003800000 */
[----:B------:R-:W-:Y:S01]  /*42c0*/  BPT.TRAP 0x1 ;  /* 0x000000040000795c */ /* 0x000fe20000300000 */
.L_x_35:
[C---:B------:R-:W-:Y:S01]  /*42d0*/  IMAD R20, R5.reuse, 0x1000, R2 ;  /* 0x0000100005147824 */ /* 0x040fe200078e0202 */
[----:B------:R-:W-:Y:S01]  /*42e0*/  R2UR UR11, R8 ;  /* 0x00000000080b72ca */ /* 0x000fe200000e0000 */
[----:B------:R-:W-:Y:S01]  /*42f0*/  UIADD3 UR6, UP0, UR22, 0x2f0, URZ ;  /* 0x000002f016067890 */ /* 0x000fe2000ff1e03f */
[----:B------:R-:W-:Y:S01]  /*4300*/  R2UR UR9, R14 ;  /* 0x000000000e0972ca */ /* 0x000fe200000e0000 */
[----:B------:R-:W-:Y:S01]  /*4310*/  UMOV UR18, 0x0 ;  /* 0x0000000000127882 */ /* 0x000fe20000000000 */
[----:B------:R-:W-:Y:S01]  /*4320*/  R2UR UR8, R20 ;  /* 0x00000000140872ca */ /* 0x000fe200000e0000 */
[----:B------:R-:W-:Y:S01]  /*4330*/  UIADD3.X UR7, URZ, UR23, URZ, UP0, !UPT ;  /* 0x000000173f077290 */ /* 0x000fe200087fe43f */
[----:B------:R-:W-:Y:S01]  /*4340*/  VIADD R5, R5, 0x1 ;  /* 0x0000000105057836 */ /* 0x000fe20000000000 */
[----:B------:R-:W-:Y:S01]  /*4350*/  UMOV UR19, 0x10000000 ;  /* 0x1000000000137882 */ /* 0x000fe20000000000 */
[----:B------:R-:W-:Y:S01]  /*4360*/  UMOV UR10, URZ ;  /* 0x0000003f000a7c82 */ /* 0x000fe20008000000 */
[----:B------:R-:W-:Y:S01]  /*4370*/  UMOV UR12, UR36 ;  /* 0x00000024000c7c82 */ /* 0x000fe20008000000 */
[----:B------:R-:W-:Y:S01]  /*4380*/  UMOV UR13, UR37 ;  /* 0x00000025000d7c82 */ /* 0x000fe20008000000 */
[----:B------:R-:W-:Y:S01]  /*4390*/  ISETP.NE.AND P2, PT, R5, 0x4, PT ;  /* 0x000000040500780c */ /* 0x000fe20003f45270 */
[----:B------:R-:W-:Y:S01]  /*43a0*/  VIADD R8, R8, 0x1 ;  /* 0x0000000108087836 */ /* 0x000fe20000000000 */
[----:B------:R-:W-:-:S02]  /*43b0*/  USHF.L.U32 UR11, UR11, 0x6, URZ ;  /* 0x000000060b0b7899 */ /* 0x000fc4000800063f */
[----:B------:R-:W-:Y:S01]  /*43c0*/  UIADD3 UR9, UR9, 0x5000, URZ ;  /* 0x0000500009097890 */ /* 0x000fe2000fffe03f */
[----:B-12---:R-:W-:Y:S01]  /*43d0*/  SEL R21, RZ, 0x1, P2 ;  /* 0x00000001ff157807 */ /* 0x006fe20001000000 */
[----:B------:R-:W-:Y:S01]  /*43e0*/  UIADD3 UR8, UR8, 0x1000, URZ ;  /* 0x0000100008087890 */ /* 0x000fe2000fffe03f */
[----:B------:R-:W-:Y:S02]  /*43f0*/  SEL R5, R5, RZ, P2 ;  /* 0x000000ff05057207 */ /* 0x000fe40001000000 */
[----:B------:R-:W-:-:S06]  /*4400*/  LOP3.LUT R4, R4, R21, RZ, 0x3c, !PT ;  /* 0x0000001504047212 */ /* 0x000fcc00078e3cff */
[----:B------:R1:W-:Y:S02]  /*4410*/  UTMALDG.4D [UR8], [UR6], desc[UR18] ;  /* 0x00001208060075b4 */ /* 0x0003e40008019000 */
[----:B-1----:R-:W-:Y:S01]  /*4420*/  NOP ;  /* 0x0000000000007918 */ /* 0x002fe20000000000 */
.L_x_33:
[----:B------:R-:W-:Y:S05]  /*4430*/  BSYNC B0 ;  /* 0x0000000000007941 */ /* 0x000fea0003800000 */
.L_x_32:
[----:B------:R-:W-:-:S07]  /*4440*/  IADD3 R7, R7, -0x1, RZ ;  /* 0xffffffff07077810 */ /* 0x000fce0007ffe0ff */
.L_x_31:
[----:B------:R-:W-:Y:S02]  /*4450*/  VIADD R10, R10, 0x40 ;  /* 0x000000400a0a7836 */ /* 0x000fe40000000000 */
[----:B------:R-:W-:Y:S02]  /*4460*/  IMAD.MOV.U32 R21, RZ, RZ, R19 ;  /* 0x000000ffff157224 */ /* 0x000fe400078e0013 */
[----:B------:R-:W-:Y:S01]  /*4470*/  IMAD.MOV.U32 R23, RZ, RZ, R18 ;  /* 0x000000ffff177224 */ /* 0x000fe200078e0012 */
[----:B------:R-:W-:Y:S06]  /*4480*/  @P1 BRA `(.L_x_36) ;  /* 0xffffffe4004c1947 */ /* 0x000fec000383ffff */
.L_x_24:
[----:B------:R-:W-:-:S13]  /*4490*/  ISETP.GE.AND P1, PT, R17, 0x1, PT ;  /* 0x000000011100780c */ /* 0x000fda0003f26270 */
[----:B------:R-:W-:Y:S05]  /*44a0*/  @!P1 BRA `(.L_x_37) ;  /* 0x0000001c00f89947 */ /* 0x000fea0003800000 */
[----:B------:R-:W-:Y:S01]  /*44b0*/  IMAD.MOV.U32 R21, RZ, RZ, R19 ;  /* 0x000000ffff157224 */ /* 0x000fe200078e0013 */
[----:B-1----:R-:W-:Y:S02]  /*44c0*/  MOV R20, R18 ;  /* 0x0000001200147202 */ /* 0x002fe40000000f00 */
[----:B------:R-:W-:-:S07]  /*44d0*/  LOP3.LUT R14, R16, 0x1f, RZ, 0xc0, !PT ;  /* 0x0000001f100e7812 */ /* 0x000fce00078ec0ff */
.L_x_50:
[----:B------:R-:W-:Y:S01]  /*44e0*/  IMAD R19, R15, 0x8, R2 ;  /* 0x000000080f137824 */ /* 0x000fe200078e0202 */
[----:B------:R-:W-:-:S07]  /*44f0*/  SHF.L.U32 R18, R3, 0x1f, RZ ;  /* 0x0000001f03127819 */ /* 0x000fce00000006ff */
[----:B------:R-:W-:Y:S05]  /*4500*/  YIELD ;  /* 0x0000000000007946 */ /* 0x000fea0003800000 */
[----:B------:R-:W1:Y:S02]  /*4510*/  SYNCS.PHASECHK.TRANS64.TRYWAIT P1, [R19+URZ+0x5000], R18 ;  /* 0x00500012130075a7 */ /* 0x000e64000802017f */
[----:B-1----:R-:W-:Y:S05]  /*4520*/  @!P1 BRA `(.L_x_38) ;  /* 0x0000003000749947 */ /* 0x002fea0003800000 */
.L_x_82:
[----:B------:R-:W-:Y:S05]  /*4530*/  WARPSYNC.ALL ;  /* 0x0000000000007948 */ /* 0x000fea0003800000 */
[----:B-1----:R-:W-:Y:S01]  /*4540*/  IMAD.MOV.U32 R19, RZ, RZ, -0x7fffffe0 ;  /* 0x80000020ff137424 */ /* 0x002fe200078e00ff */
[----:B------:R-:W-:Y:S01]  /*4550*/  LEA R18, R15, UR20, 0x8 ;  /* 0x000000140f127c11 */ /* 0x000fe2000f8e40ff */
[----:B------:R-:W-:Y:S01]  /*4560*/  WARPGROUP.ARRIVE ;  /* 0x00000000000079c5 */ /* 0x000fe20000000000 */
[----:B------:R-:W-:Y:S02]  /*4570*/  ISETP.NE.AND P1, PT, R9, RZ, PT ;  /* 0x000000ff0900720c */ /* 0x000fe40003f25270 */
[C---:B------:R-:W-:Y:S01]  /*4580*/  R2UR UR6, R18.reuse ;  /* 0x00000000120672ca */ /* 0x040fe200000e0000 */
[----:B------:R-:W-:Y:S01]  /*4590*/  VIADD R18, R18, 0x2 ;  /* 0x0000000212127836 */ /* 0x000fe20000000000 */
[----:B------:R-:W-:Y:S01]  /*45a0*/  R2UR UR7, R19 ;  /* 0x00000000130772ca */ /* 0x000fe200000e0000 */
[----:B------:R-:W-:-:S03]  /*45b0*/  IMAD.MOV.U32 R19, RZ, RZ, -0x7fffffe0 ;  /* 0x80000020ff137424 */ /* 0x000fc600078e00ff */
[----:B------:R-:W-:Y:S02]  /*45c0*/  R2UR UR18, R18 ;  /* 0x00000000121272ca */ /* 0x000fe400000e0000 */
[----:B------:R-:W-:-:S07]  /*45d0*/  R2UR UR19, R19 ;  /* 0x00000000131372ca */ /* 0x000fce00000e0000 */
        /* <DEDUP_REMOVED lines=8> */
[----:B------:R-:W-:Y:S02]  /*4660*/  LEA R18, R5, R2, 0x3 ;  /* 0x0000000205127211 */ /* 0x000fe400078e18ff */
[----:B------:R-:W-:Y:S02]  /*4670*/  SHF.L.U32 R19, R4, 0x1f, RZ ;  /* 0x0000001f04137819 */ /* 0x000fe400000006ff */
[----:B------:R-:W-:Y:S02]  /*4680*/  ISETP.NE.AND P3, PT, R0, RZ, PT ;  /* 0x000000ff0000720c */ /* 0x000fe40003f65270 */
[----:B------:R-:W1:Y:S02]  /*4690*/  SYNCS.PHASECHK.TRANS64.TRYWAIT P2, [R18+URZ+0x5020], R19 ;  /* 0x00502013120075a7 */ /* 0x000e64000804017f */
[----:B-1----:R-:W-:Y:S09]  /*46a0*/  @!P2 BRA `(.L_x_41) ;  /* 0x000000300028a947 */ /* 0x002ff20003800000 */
.L_x_83:
[----:B------:R-:W-:Y:S05]  /*46b0*/  @P3 BRA `(.L_x_42) ;  /* 0x0000000000143947 */ /* 0x000fea0003800000 */
[----:B------:R-:W-:Y:S01]  /*46c0*/  ISETP.NE.AND P2, PT, R14, RZ, PT ;  /* 0x000000ff0e00720c */ /* 0x000fe20003f45270 */
[----:B-1----:R-:W-:-:S04]  /*46d0*/  IMAD.MOV.U32 R19, RZ, RZ, 0x1000 ;  /* 0x00001000ff137424 */ /* 0x002fc800078e00ff */
[----:B------:R2:W-:Y:S08]  /*46e0*/  SYNCS.ARRIVE.TRANS64 RZ, [R18+URZ+0x5000], R19 ;  /* 0x0050001312ff79a7 */ /* 0x0005f0000800003f */
[----:B------:R-:W-:Y:S05]  /*46f0*/  @!P2 BRA `(.L_x_42) ;  /* 0x000000000004a947 */ /* 0x000fea0003800000 */
[----:B------:R-:W-:Y:S01]  /*4700*/  BPT.TRAP 0x1 ;  /* 0x000000040000795c */ /* 0x000fe20000300000 */
.L_x_42:
[----:B-12---:R-:W-:Y:S01]  /*4710*/  IMAD R19, R5, 0x1000, R2 ;  /* 0x0000100005137824 */ /* 0x006fe200078e0202 */
        /* <DEDUP_REMOVED lines=10> */
[----:B------:R-:W-:Y:S01]  /*47c0*/  UMOV UR12, UR36 ;  /* 0x00000024000c7c82 */ /* 0x000fe20008000000 */
[----:B------:R-:W-:-:S02]  /*47d0*/  UMOV UR13, UR37 ;  /* 0x00000025000d7c82 */ /* 0x000fc40008000000 */
[----:B------:R-:W-:Y:S01]  /*47e0*/  USHF.L.U32 UR11, UR11, 0x6, URZ ;  /* 0x000000060b0b7899 */ /* 0x000fe2000800063f */
[C---:B------:R-:W-:Y:S01]  /*47f0*/  ISETP.NE.AND P2, PT, R5.reuse, 0x4, PT ;  /* 0x000000040500780c */ /* 0x040fe20003f45270 */
[----:B------:R-:W-:Y:S02]  /*4800*/  UIADD3 UR9, UR9, 0x5000, URZ ;  /* 0x0000500009097890 */ /* 0x000fe4000fffe03f */
[----:B------:R-:W-:Y:S01]  /*4810*/  UIADD3 UR8, UR8, 0x1000, URZ ;  /* 0x0000100008087890 */ /* 0x000fe2000fffe03f */
[----:B------:R-:W-:Y:S02]  /*4820*/  SEL R19, RZ, 0x1, P2 ;  /* 0x00000001ff137807 */ /* 0x000fe40001000000 */
[----:B------:R-:W-:Y:S02]  /*4830*/  SEL R5, R5, RZ, P2 ;  /* 0x000000ff05057207 */ /* 0x000fe40001000000 */
[----:B------:R-:W-:-:S04]  /*4840*/  LOP3.LUT R4, R4, R19, RZ, 0x3c, !PT ;  /* 0x0000001304047212 */ /* 0x000fc800078e3cff */
[----:B------:R1:W-:Y:S02]  /*4850*/  UTMALDG.4D [UR8], [UR6], desc[UR18] ;  /* 0x00001208060075b4 */ /* 0x0003e40008019000 */
[----:B-1----:R-:W-:Y:S01]  /*4860*/  NOP ;  /* 0x0000000000007918 */ /* 0x002fe20000000000 */
.L_x_40:
[----:B------:R-:W-:-:S07]  /*4870*/  VIADD R7, R7, 0xffffffff ;  /* 0xffffffff07077836 */ /* 0x000fce0000000000 */
.L_x_39:
[----:B------:R-:W-:Y:S01]  /*4880*/  IADD3 R15, R15, 0x1, RZ ;  /* 0x000000010f0f7810 */ /* 0x000fe20007ffe0ff */
[----:B------:R-:W-:Y:S05]  /*4890*/  WARPSYNC.ALL ;  /* 0x0000000000007948 */ /* 0x000fea0003800000 */
[----:B------:R-:W-:-:S04]  /*48a0*/  ISETP.NE.AND P2, PT, R15, 0x4, PT ;  /* 0x000000040f00780c */ /* 0x000fc80003f45270 */
[----:B------:R-:W-:Y:S02]  /*48b0*/  SEL R18, RZ, 0x1, P2 ;  /* 0x00000001ff127807 */ /* 0x000fe40001000000 */
[----:B------:R-:W-:Y:S02]  /*48c0*/  SEL R15, R15, RZ, P2 ;  /* 0x000000ff0f0f7207 */ /* 0x000fe40001000000 */
[----:B------:R-:W-:Y:S01]  /*48d0*/  LOP3.LUT R3, R3, R18, RZ, 0x3c, !PT ;  /* 0x0000001203037212 */ /* 0x000fe200078e3cff */
[C---:B------:R-:W-:Y:S01]  /*48e0*/  VIADD R18, R10.reuse, 0x1 ;  /* 0x000000010a127836 */ /* 0x040fe20000000000 */
[C---:B------:R-:W-:Y:S01]  /*48f0*/  ISETP.GE.AND P6, PT, R10.reuse, UR21, PT ;  /* 0x000000150a007c0c */ /* 0x040fe2000bfc6270 */
[C---:B------:R-:W-:Y:S01]  /*4900*/  VIADD R19, R10.reuse, 0x8 ;  /* 0x000000080a137836 */ /* 0x040fe20000000000 */
[----:B------:R-:W-:Y:S01]  /*4910*/  BSSY B0, `(.L_x_43) ;  /* 0x0000081000007945 */ /* 0x000fe20003800000 */
[----:B------:R-:W-:Y:S01]  /*4920*/  VIADD R22, R10, 0x9 ;  /* 0x000000090a167836 */ /* 0x000fe20000000000 */
[----:B------:R-:W-:Y:S01]  /*4930*/  ISETP.GE.AND P5, PT, R18, UR21, PT ;  /* 0x0000001512007c0c */ /* 0x000fe2000bfa6270 */
[C---:B------:R-:W-:Y:S01]  /*4940*/  VIADD R18, R10.reuse, 0x10 ;  /* 0x000000100a127836 */ /* 0x040fe20000000000 */
[----:B------:R-:W-:Y:S01]  /*4950*/  ISETP.GE.AND P2, PT, R19, UR21, PT ;  /* 0x0000001513007c0c */ /* 0x000fe2000bf46270 */
[----:B------:R-:W-:Y:S01]  /*4960*/  VIADD R19, R10, 0x18 ;  /* 0x000000180a137836 */ /* 0x000fe20000000000 */
[----:B------:R-:W-:-:S02]  /*4970*/  FSEL R24, R24, -INF , !P6 ;  /* 0xff80000018187808 */ /* 0x000fc40007000000 */
[----:B------:R-:W-:Y:S02]  /*4980*/  ISETP.GE.AND P3, PT, R18, UR21, PT ;  /* 0x0000001512007c0c */ /* 0x000fe4000bf66270 */
[----:B------:R-:W-:Y:S02]  /*4990*/  IADD3 R18, R10, 0x11, RZ ;  /* 0x000000110a127810 */ /* 0x000fe40007ffe0ff */
[----:B------:R-:W-:Y:S01]  /*49a0*/  FSEL R23, R26, -INF , !P6 ;  /* 0xff8000001a177808 */ /* 0x000fe20007000000 */
[----:B------:R-:W-:Y:S01]  /*49b0*/  VIADD R26, R10, 0x29 ;  /* 0x000000290a1a7836 */ /* 0x000fe20000000000 */
[----:B------:R-:W-:Y:S01]  /*49c0*/  ISETP.GE.AND P6, PT, R18, UR21, PT ;  /* 0x0000001512007c0c */ /* 0x000fe2000bfc6270 */
[----:B------:R-:W-:Y:S01]  /*49d0*/  VIADD R18, R10, 0x19 ;  /* 0x000000190a127836 */ /* 0x000fe20000000000 */
[----:B------:R-:W-:Y:S02]  /*49e0*/  FSEL R25, R25, -INF , !P5 ;  /* 0xff80000019197808 */ /* 0x000fe40006800000 */
[----:B------:R-:W-:-:S02]  /*49f0*/  FSEL R27, R27, -INF , !P5 ;  /* 0xff8000001b1b7808 */ /* 0x000fc40006800000 */
[----:B------:R-:W-:Y:S01]  /*4a00*/  ISETP.GE.AND P5, PT, R19, UR21, PT ;  /* 0x0000001513007c0c */ /* 0x000fe2000bfa6270 */
[----:B------:R-:W-:Y:S01]  /*4a10*/  VIADD R19, R10, 0x20 ;  /* 0x000000200a137836 */ /* 0x000fe20000000000 */
[----:B------:R-:W-:Y:S02]  /*4a20*/  FSEL R28, R28, -INF , !P2 ;  /* 0xff8000001c1c7808 */ /* 0x000fe40005000000 */
[----:B------:R-:W-:Y:S02]  /*4a30*/  FSEL R30, R30, -INF , !P2 ;  /* 0xff8000001e1e7808 */ /* 0x000fe40005000000 */
[----:B------:R-:W-:Y:S02]  /*4a40*/  ISETP.GE.AND P4, PT, R22, UR21, PT ;  /* 0x0000001516007c0c */ /* 0x000fe4000bf86270 */
[----:B------:R-:W-:Y:S01]  /*4a50*/  ISETP.GE.AND P2, PT, R18, UR21, PT ;  /* 0x0000001512007c0c */ /* 0x000fe2000bf46270 */
[----:B------:R-:W-:Y:S01]  /*4a60*/  VIADD R18, R10, 0x21 ;  /* 0x000000210a127836 */ /* 0x000fe20000000000 */
[----:B------:R-:W-:-:S02]  /*4a70*/  FSEL R29, R29, -INF , !P4 ;  /* 0xff8000001d1d7808 */ /* 0x000fc40006000000 */
[----:B------:R-:W-:Y:S02]  /*4a80*/  FSEL R31, R31, -INF , !P4 ;  /* 0xff8000001f1f7808 */ /* 0x000fe40006000000 */
[----:B------:R-:W-:Y:S02]  /*4a90*/  ISETP.GE.AND P4, PT, R19, UR21, PT ;  /* 0x0000001513007c0c */ /* 0x000fe4000bf86270 */
[----:B------:R-:W-:Y:S02]  /*4aa0*/  FSEL R32, R32, -INF , !P3 ;  /* 0xff80000020207808 */ /* 0x000fe40005800000 */
[----:B------:R-:W-:Y:S02]  /*4ab0*/  FSEL R34, R34, -INF , !P3 ;  /* 0xff80000022227808 */ /* 0x000fe40005800000 */
[----:B------:R-:W-:Y:S02]  /*4ac0*/  IADD3 R19, R10, 0x28, RZ ;  /* 0x000000280a137810 */ /* 0x000fe40007ffe0ff */
[----:B------:R-:W-:-:S02]  /*4ad0*/  ISETP.GE.AND P3, PT, R18, UR21, PT ;  /* 0x0000001512007c0c */ /* 0x000fc4000bf66270 */
[----:B------:R-:W-:Y:S02]  /*4ae0*/  FMNMX R18, R24, R21, !PT ;  /* 0x0000001518127209 */ /* 0x000fe40007800000 */
[----:B------:R-:W-:Y:S02]  /*4af0*/  FSEL R33, R33, -INF , !P6 ;  /* 0xff80000021217808 */ /* 0x000fe40007000000 */
[----:B------:R-:W-:Y:S02]  /*4b00*/  FSEL R35, R35, -INF , !P6 ;  /* 0xff80000023237808 */ /* 0x000fe40007000000 */
[----:B------:R-:W-:Y:S02]  /*4b10*/  ISETP.GE.AND P6, PT, R19, UR21, PT ;  /* 0x0000001513007c0c */ /* 0x000fe4000bfc6270 */
        /* <DEDUP_REMOVED lines=8> */
[----:B------:R-:W-:Y:S02]  /*4ba0*/  FSEL R36, R36, -INF , !P5 ;  /* 0xff80000024247808 */ /* 0x000fe40006800000 */
[----:B------:R-:W-:Y:S02]  /*4bb0*/  FMNMX R19, R33, R18, !PT ;  /* 0x0000001221137209 */ /* 0x000fe40007800000 */
[----:B------:R-:W-:Y:S02]  /*4bc0*/  FMNMX R22, R34, R73, !PT ;  /* 0x0000004922167209 */ /* 0x000fe40007800000 */
[----:B------:R-:W-:Y:S02]  /*4bd0*/  FSEL R37, R37, -INF , !P2 ;  /* 0xff80000025257808 */ /* 0x000fe40005000000 */
[----:B------:R-:W-:Y:S02]  /*4be0*/  FMNMX R18, R36, R19, !PT ;  /* 0x0000001324127209 */ /* 0x000fe40007800000 */
[----:B------:R-:W-:-:S02]  /*4bf0*/  FSEL R38, R38, -INF , !P5 ;  /* 0xff80000026267808 */ /* 0x000fc40006800000 */
[----:B------:R-:W-:Y:S02]  /*4c00*/  FMNMX R73, R35, R22, !PT ;  /* 0x0000001623497209 */ /* 0x000fe40007800000 */
[----:B------:R-:W-:Y:S02]  /*4c10*/  FSEL R40, R40, -INF , !P4 ;  /* 0xff80000028287808 */ /* 0x000fe40006000000 */
[----:B------:R-:W-:Y:S02]  /*4c20*/  FMNMX R19, R37, R18, !PT ;  /* 0x0000001225137209 */ /* 0x000fe40007800000 */
[----:B------:R-:W-:Y:S01]  /*4c30*/  ISETP.GE.AND P5, PT, R26, UR21, PT ;  /* 0x000000151a007c0c */ /* 0x000fe2000bfa6270 */
[----:B------:R-:W-:Y:S01]  /*4c40*/  VIADD R26, R10, 0x30 ;  /* 0x000000300a1a7836 */ /* 0x000fe20000000000 */
[----:B------:R-:W-:Y:S02]  /*4c50*/  FSEL R39, R39, -INF , !P2 ;  /* 0xff80000027277808 */ /* 0x000fe40005000000 */
[----:B------:R-:W-:-:S02]  /*4c60*/  FMNMX R22, R38, R73, !PT ;  /* 0x0000004926167209 */ /* 0x000fc40007800000 */
[----:B------:R-:W-:Y:S02]  /*4c70*/  FSEL R41, R41, -INF , !P3 ;  /* 0xff80000029297808 */ /* 0x000fe40005800000 */
[----:B------:R-:W-:Y:S02]  /*4c80*/  FMNMX R18, R40, R19, !PT ;  /* 0x0000001328127209 */ /* 0x000fe40007800000 */
[----:B------:R-:W-:Y:S02]  /*4c90*/  FSEL R42, R42, -INF , !P4 ;  /* 0xff8000002a2a7808 */ /* 0x000fe40006000000 */
[----:B------:R-:W-:Y:S02]  /*4ca0*/  FMNMX R73, R39, R22, !PT ;  /* 0x0000001627497209 */ /* 0x000fe40007800000 */
[----:B------:R-:W-:Y:S01]  /*4cb0*/  ISETP.GE.AND P2, PT, R26, UR21, PT ;  /* 0x000000151a007c0c */ /* 0x000fe2000bf46270 */
[----:B------:R-:W-:Y:S01]  /*4cc0*/  VIADD R26, R10, 0x31 ;  /* 0x000000310a1a7836 */ /* 0x000fe20000000000 */
[----:B------:R-:W-:-:S02]  /*4cd0*/  FSEL R44, R44, -INF , !P6 ;  /* 0xff8000002c2c7808 */ /* 0x000fc40007000000 */
[----:B------:R-:W-:Y:S02]  /*4ce0*/  FMNMX R19, R41, R18, !PT ;  /* 0x0000001229137209 */ /* 0x000fe40007800000 */
        /* <DEDUP_REMOVED lines=12> */
[----:B------:R-:W-:-:S02]  /*4db0*/  ISETP.GE.AND P3, PT, R26, UR21, PT ;  /* 0x000000151a007c0c */ /* 0x000fc4000bf66270 */
[----:B------:R-:W-:Y:S02]  /*4dc0*/  IADD3 R26, R10, 0x39, RZ ;  /* 0x000000390a1a7810 */ /* 0x000fe40007ffe0ff */
[----:B------:R-:W-:Y:S02]  /*4dd0*/  FSEL R49, R49, -INF , !P4 ;  /* 0xff80000031317808 */ /* 0x000fe40006000000 */
[----:B------:R-:W-:Y:S02]  /*4de0*/  FMNMX R18, R48, R19, !PT ;  /* 0x0000001330127209 */ /* 0x000fe40007800000 */
[----:B------:R-:W-:Y:S02]  /*4df0*/  FSEL R50, R50, -INF , !P2 ;  /* 0xff80000032327808 */ /* 0x000fe40005000000 */
[----:B------:R-:W-:Y:S02]  /*4e00*/  FMNMX R73, R47, R22, !PT ;  /* 0x000000162f497209 */ /* 0x000fe40007800000 */
[----:B------:R-:W-:-:S02]  /*4e10*/  ISETP.GE.AND P6, PT, R26, UR21, PT ;  /* 0x000000151a007c0c */ /* 0x000fc4000bfc6270 */
        /* <DEDUP_REMOVED lines=8> */
[----:B------:R-:W-:Y:S02]  /*4ea0*/  FMNMX R22, R53, R18, !PT ;  /* 0x0000001235167209 */ /* 0x000fe40007800000 */
[----:B------:R-:W-:Y:S02]  /*4eb0*/  FSEL R55, R55, -INF , !P6 ;  /* 0xff80000037377808 */ /* 0x000fe40007000000 */
[----:B------:R-:W-:Y:S01]  /*4ec0*/  FMNMX R26, R54, R73, !PT ;  /* 0x00000049361a7209 */ /* 0x000fe20007800000 */
[----:B------:R-:W1:Y:S03]  /*4ed0*/  SHFL.BFLY PT, R19, R22, 0x1, 0x1f ;  /* 0x0c201f0016137f89 */ /* 0x000e6600000e0000 */
[----:B------:R-:W-:-:S05]  /*4ee0*/  FMNMX R72, R55, R26, !PT ;  /* 0x0000001a37487209 */ /* 0x000fca0007800000 */
[----:B------:R-:W2:Y:S01]  /*4ef0*/  SHFL.BFLY PT, R75, R72, 0x1, 0x1f ;  /* 0x0c201f00484b7f89 */ /* 0x000ea200000e0000 */
[----:B-1----:R-:W-:Y:S01]  /*4f00*/  FMNMX R73, R22, R19, !PT ;  /* 0x0000001316497209 */ /* 0x002fe20007800000 */
[----:B------:R-:W-:-:S04]  /*4f10*/  IMAD R22, R6, 0x8, R11 ;  /* 0x0000000806167824 */ /* 0x000fc800078e020b */
[----:B------:R-:W1:Y:S01]  /*4f20*/  SHFL.BFLY PT, R18, R73, 0x2, 0x1f ;  /* 0x0c401f0049127f89 */ /* 0x000e6200000e0000 */
[----:B--2---:R-:W-:Y:S01]  /*4f30*/  FMNMX R74, R72, R75, !PT ;  /* 0x0000004b484a7209 */ /* 0x004fe20007800000 */
[----:B------:R-:W-:-:S04]  /*4f40*/  IMAD R72, R15, 0x8, R2 ;  /* 0x000000080f487824 */ /* 0x000fc800078e0202 */
[----:B------:R-:W2:Y:S01]  /*4f50*/  SHFL.BFLY PT, R75, R74, 0x2, 0x1f ;  /* 0x0c401f004a4b7f89 */ /* 0x000ea200000e0000 */
[----:B-1----:R-:W-:Y:S02]  /*4f60*/  FMNMX R19, R73, R18, !PT ;  /* 0x0000001249137209 */ /* 0x002fe40007800000 */
[----:B------:R-:W-:Y:S02]  /*4f70*/  SHF.L.U32 R73, R3, 0x1f, RZ ;  /* 0x0000001f03497819 */ /* 0x000fe400000006ff */
[----:B------:R-:W-:Y:S02]  /*4f80*/  FSETP.NEU.AND P2, PT, R19, -INF , PT ;  /* 0xff8000001300780b */ /* 0x000fe40003f4d000 */
[----:B--2---:R-:W-:Y:S02]  /*4f90*/  FMNMX R18, R74, R75, !PT ;  /* 0x0000004b4a127209 */ /* 0x004fe40007800000 */
[----:B------:R-:W-:Y:S02]  /*4fa0*/  PRMT R74, RZ, 0x654, R22 ;  /* 0x00000654ff4a7816 */ /* 0x000fe40000000016 */
[----:B------:R-:W-:-:S02]  /*4fb0*/  FSETP.NEU.AND P3, PT, R18, -INF , PT ;  /* 0xff8000001200780b */ /* 0x000fc40003f6d000 */
[----:B------:R-:W-:Y:S01]  /*4fc0*/  FSEL R26, R19, RZ, P2 ;  /* 0x000000ff131a7208 */ /* 0x000fe20001000000 */
[----:B------:R1:W-:Y:S01]  /*4fd0*/  SYNCS.ARRIVE.TRANS64.RED.A1T0 RZ, [R74+URZ], RZ ;  /* 0x000000ff4aff79a7 */ /* 0x0003e2000810043f */
[----:B------:R-:W-:-:S03]  /*4fe0*/  FSEL R75, R18, RZ, P3 ;  /* 0x000000ff124b7208 */ /* 0x000fc60001800000 */
[----:B------:R-:W-:Y:S02]  /*4ff0*/  FADD R21, -R26, R21 ;  /* 0x000000151a157221 */ /* 0x000fe40000000100 */
[----:B------:R-:W-:Y:S01]  /*5000*/  FADD R20, -R75, R20 ;  /* 0x000000144b147221 */ /* 0x000fe20000000100 */
[----:B------:R-:W2:Y:S01]  /*5010*/  SYNCS.PHASECHK.TRANS64.TRYWAIT P2, [R72+URZ+0x5000], R73 ;  /* 0x00500049480075a7 */ /* 0x000ea2000804017f */
[----:B------:R-:W-:Y:S02]  /*5020*/  FMUL R22, R21, UR15 ;  /* 0x0000000f15167c20 */ /* 0x000fe40008400000 */
[----:B------:R-:W-:Y:S01]  /*5030*/  FMUL R21, R20, UR15 ;  /* 0x0000000f14157c20 */ /* 0x000fe20008400000 */
[----:B------:R-:W-:Y:S02]  /*5040*/  FMUL R20, R75, UR15 ;  /* 0x0000000f4b147c20 */ /* 0x000fe40008400000 */
[----:B------:R-:W-:Y:S02]  /*5050*/  FSETP.GEU.AND P3, PT, R22, -126, PT ;  /* 0xc2fc00001600780b */ /* 0x000fe40003f6e000 */
[--C-:B-1----:R-:W-:Y:S01]  /*5060*/  FFMA R74, R23, UR15, -R20.reuse ;  /* 0x0000000f174a7c23 */ /* 0x102fe20008000814 */
[----:B------:R-:W-:Y:S01]  /*5070*/  FSETP.GEU.AND P4, PT, R21, -126, PT ;  /* 0xc2fc00001500780b */ /* 0x000fe20003f8e000 */
[--C-:B------:R-:W-:Y:S01]  /*5080*/  FFMA R23, R27, UR15, -R20.reuse ;  /* 0x0000000f1b177c23 */ /* 0x100fe20008000814 */
[----:B------:R-:W-:-:S02]  /*5090*/  FFMA R27, R30, UR15, -R20 ;  /* 0x0000000f1e1b7c23 */ /* 0x000fc40008000814 */
[----:B------:R-:W-:Y:S02]  /*50a0*/  FSETP.GEU.AND P5, PT, R74, -126, PT ;  /* 0xc2fc00004a00780b */ /* 0x000fe40003fae000 */
[----:B------:R-:W-:-:S04]  /*50b0*/  FSETP.GEU.AND P6, PT, R23, -126, PT ;  /* 0xc2fc00001700780b */ /* 0x000fc80003fce000 */
[----:B------:R-:W-:-:S03]  /*50c0*/  @!P3 FMUL R22, R22, 0.5 ;  /* 0x3f0000001616b820 */ /* 0x000fc60000400000 */
[----:B------:R-:W-:-:S03]  /*50d0*/  @!P4 FMUL R21, R21, 0.5 ;  /* 0x3f0000001515c820 */ /* 0x000fc60000400000 */
[----:B------:R-:W1:Y:S01]  /*50e0*/  MUFU.EX2 R22, R22 ;  /* 0x0000001600167308 */ /* 0x000e620000000800 */
[----:B------:R-:W-:-:S07]  /*50f0*/  @!P5 FMUL R74, R74, 0.5 ;  /* 0x3f0000004a4ad820 */ /* 0x000fce0000400000 */
[----:B------:R-:W3:Y:S01]  /*5100*/  MUFU.EX2 R21, R21 ;  /* 0x0000001500157308 */ /* 0x000ee20000000800 */
[----:B--2---:R-:W-:Y:S05]  /*5110*/  @!P2 BRA `(.L_x_44) ;  /* 0x0000002400a0a947 */ /* 0x004fea0003800000 */
.L_x_84:
[----:B------:R-:W-:Y:S05]  /*5120*/  BSYNC B0 ;  /* 0x0000000000007941 */ /* 0x000fea0003800000 */
.L_x_43:
[----:B------:R-:W-:Y:S01]  /*5130*/  FMUL R75, R26, UR15 ;  /* 0x0000000f1a4b7c20 */ /* 0x000fe20008400000 */
[----:B------:R-:W-:Y:S01]  /*5140*/  FSETP.GEU.AND P2, PT, R27, -126, PT ;  /* 0xc2fc00001b00780b */ /* 0x000fe20003f4e000 */
[----:B---3--:R-:W-:Y:S01]  /*5150*/  @!P4 FMUL R21, R21, R21 ;  /* 0x000000151515c220 */ /* 0x008fe20000400000 */
[----:B------:R-:W-:Y:S01]  /*5160*/  @!P6 FMUL R23, R23, 0.5 ;  /* 0x3f0000001717e820 */ /* 0x000fe20000400000 */
[--C-:B------:R-:W-:Y:S01]  /*5170*/  FFMA R24, R24, UR15, -R75.reuse ;  /* 0x0000000f18187c23 */ /* 0x100fe2000800084b */
[--C-:B--2---:R-:W-:Y:S01]  /*5180*/  FFMA R72, R31, UR15, -R20.reuse ;  /* 0x0000000f1f487c23 */ /* 0x104fe20008000814 */
[----:B------:R-:W2:Y:S01]  /*5190*/  MUFU.EX2 R30, R74 ;  /* 0x0000004a001e7308 */ /* 0x000ea20000000800 */
[--C-:B------:R-:W-:Y:S01]  /*51a0*/  FFMA R28, R28, UR15, -R75.reuse ;  /* 0x0000000f1c1c7c23 */ /* 0x100fe2000800084b */
[--C-:B------:R-:W-:Y:S01]  /*51b0*/  FFMA R76, R29, UR15, -R75.reuse ;  /* 0x0000000f1d4c7c23 */ /* 0x100fe2000800084b */
[----:B------:R-:W-:Y:S01]  /*51c0*/  FSETP.GEU.AND P4, PT, R24, -126, PT ;  /* 0xc2fc00001800780b */ /* 0x000fe20003f8e000 */
[----:B-1----:R-:W-:Y:S01]  /*51d0*/  @!P3 FMUL R22, R22, R22 ;  /* 0x000000161616b220 */ /* 0x002fe20000400000 */
[----:B------:R-:W-:Y:S01]  /*51e0*/  FSETP.GEU.AND P3, PT, R72, -126, PT ;  /* 0xc2fc00004800780b */ /* 0x000fe20003f6e000 */
[--C-:B------:R-:W-:Y:S01]  /*51f0*/  FFMA R25, R25, UR15, -R75.reuse ;  /* 0x0000000f19197c23 */ /* 0x100fe2000800084b */
[--C-:B------:R-:W-:Y:S01]  /*5200*/  FFMA R33, R33, UR15, -R75.reuse ;  /* 0x0000000f21217c23 */ /* 0x100fe2000800084b */
[----:B------:R-:W-:Y:S01]  /*5210*/  @!P2 FMUL R27, R27, 0.5 ;  /* 0x3f0000001b1ba820 */ /* 0x000fe20000400000 */
[----:B------:R-:W1:Y:S01]  /*5220*/  MUFU.EX2 R23, R23 ;  /* 0x0000001700177308 */ /* 0x000e620000000800 */
[--C-:B------:R-:W-:Y:S01]  /*5230*/  FFMA R32, R32, UR15, -R75.reuse ;  /* 0x0000000f20207c23 */ /* 0x100fe2000800084b */
[--C-:B------:R-:W-:Y:S01]  /*5240*/  FFMA R35, R35, UR15, -R20.reuse ;  /* 0x0000000f23237c23 */ /* 0x100fe20008000814 */
[--C-:B------:R-:W-:Y:S01]  /*5250*/  FFMA R26, R38, UR15, -R20.reuse ;  /* 0x0000000f261a7c23 */ /* 0x100fe20008000814 */
[----:B------:R-:W-:Y:S01]  /*5260*/  IMAD.MOV.U32 R79, RZ, RZ, -0x7fffffe0 ;  /* 0x80000020ff4f7424 */ /* 0x000fe200078e00ff */
[----:B------:R-:W-:Y:S01]  /*5270*/  LEA R78, R15, UR14, 0x8 ;  /* 0x0000000e0f4e7c11 */ /* 0x000fe2000f8e40ff */
[----:B------:R-:W-:Y:S05]  /*5280*/  WARPSYNC.ALL ;  /* 0x0000000000007948 */ /* 0x000fea0003800000 */
[----:B------:R-:W-:Y:S01]  /*5290*/  @!P4 FMUL R24, R24, 0.5 ;  /* 0x3f0000001818c820 */ /* 0x000fe20000400000 */
[----:B------:R-:W3:Y:S01]  /*52a0*/  MUFU.EX2 R31, R27 ;  /* 0x0000001b001f7308 */ /* 0x000ee20000000800 */
[----:B--2---:R-:W-:Y:S01]  /*52b0*/  @!P5 FMUL R30, R30, R30 ;  /* 0x0000001e1e1ed220 */ /* 0x004fe20000400000 */
[----:B------:R-:W-:Y:S01]  /*52c0*/  FSETP.GEU.AND P5, PT, R25, -126, PT ;  /* 0xc2fc00001900780b */ /* 0x000fe20003fae000 */
[----:B------:R-:W-:Y:S01]  /*52d0*/  @!P3 FMUL R72, R72, 0.5 ;  /* 0x3f0000004848b820 */ /* 0x000fe20000400000 */
[----:B------:R-:W-:Y:S01]  /*52e0*/  R2UR UR6, R78 ;  /* 0x000000004e0672ca */ /* 0x000fe200000e0000 */
[----:B-1----:R-:W-:Y:S01]  /*52f0*/  @!P6 FMUL R23, R23, R23 ;  /* 0x000000171717e220 */ /* 0x002fe20000400000 */
[----:B------:R-:W-:Y:S01]  /*5300*/  FSETP.GEU.AND P6, PT, R28, -126, PT ;  /* 0xc2fc00001c00780b */ /* 0x000fe20003fce000 */
[-C--:B------:R-:W-:Y:S01]  /*5310*/  FMUL R56, R56, R22.reuse ;  /* 0x0000001638387220 */ /* 0x080fe20000400000 */
[----:B------:R1:W2:Y:S01]  /*5320*/  MUFU.EX2 R73, R24 ;  /* 0x0000001800497308 */ /* 0x0002a20000000800 */
[----:B------:R-:W-:Y:S01]  /*5330*/  R2UR UR7, R79 ;  /* 0x000000004f0772ca */ /* 0x000fe200000e0000 */
[-C--:B------:R-:W-:Y:S01]  /*5340*/  FMUL R57, R57, R22.reuse ;  /* 0x0000001639397220 */ /* 0x080fe20000400000 */
[-C--:B------:R-:W-:Y:S01]  /*5350*/  FMUL R60, R60, R22.reuse ;  /* 0x000000163c3c7220 */ /* 0x080fe20000400000 */
[-C--:B------:R-:W-:Y:S01]  /*5360*/  FMUL R61, R61, R22.reuse ;  /* 0x000000163d3d7220 */ /* 0x080fe20000400000 */
[-C--:B------:R-:W-:Y:S01]  /*5370*/  FMUL R64, R64, R22.reuse ;  /* 0x0000001640407220 */ /* 0x080fe20000400000 */
[-C--:B------:R-:W-:Y:S01]  /*5380*/  FMUL R65, R65, R22.reuse ;  /* 0x0000001641417220 */ /* 0x080fe20000400000 */
[----:B------:R-:W-:Y:S01]  /*5390*/  @!P5 FMUL R25, R25, 0.5 ;  /* 0x3f0000001919d820 */ /* 0x000fe20000400000 */
[----:B------:R-:W4:Y:S01]  /*53a0*/  MUFU.EX2 R72, R72 ;  /* 0x0000004800487308 */ /* 0x000f220000000800 */
[----:B---3--:R-:W-:Y:S01]  /*53b0*/  @!P2 FMUL R31, R31, R31 ;  /* 0x0000001f1f1fa220 */ /* 0x008fe20000400000 */
[----:B------:R-:W-:Y:S01]  /*53c0*/  FSETP.GEU.AND P2, PT, R76, -126, PT ;  /* 0xc2fc00004c00780b */ /* 0x000fe20003f4e000 */
[----:B------:R-:W-:Y:S01]  /*53d0*/  @!P6 FMUL R28, R28, 0.5 ;  /* 0x3f0000001c1ce820 */ /* 0x000fe20000400000 */
[--C-:B-1----:R-:W-:Y:S01]  /*53e0*/  FFMA R24, R36, UR15, -R75.reuse ;  /* 0x0000000f24187c23 */ /* 0x102fe2000800084b */
[-C--:B------:R-:W-:Y:S01]  /*53f0*/  FMUL R68, R68, R22.reuse ;  /* 0x0000001644447220 */ /* 0x080fe20000400000 */
[----:B------:R-:W-:Y:S01]  /*5400*/  FMUL R69, R69, R22 ;  /* 0x0000001645457220 */ /* 0x000fe20000400000 */
[----:B------:R-:W-:Y:S01]  /*5410*/  FMUL R58, R58, R21 ;  /* 0x000000153a3a7220 */ /* 0x000fe20000400000 */
[----:B------:R-:W1:Y:S01]  /*5420*/  MUFU.EX2 R29, R28 ;  /* 0x0000001c001d7308 */ /* 0x000e620000000800 */
[----:B--2---:R-:W-:Y:S01]  /*5430*/  @!P4 FMUL R73, R73, R73 ;  /* 0x000000494949c220 */ /* 0x004fe20000400000 */
[----:B------:R-:W-:Y:S01]  /*5440*/  FSETP.GEU.AND P4, PT, R33, -126, PT ;  /* 0xc2fc00002100780b */ /* 0x000fe20003f8e000 */
[-C--:B------:R-:W-:Y:S01]  /*5450*/  FMUL R59, R59, R21.reuse ;  /* 0x000000153b3b7220 */ /* 0x080fe20000400000 */
[-C--:B------:R-:W-:Y:S01]  /*5460*/  FMUL R62, R62, R21.reuse ;  /* 0x000000153e3e7220 */ /* 0x080fe20000400000 */
[-C--:B------:R-:W-:Y:S01]  /*5470*/  FMUL R63, R63, R21.reuse ;  /* 0x000000153f3f7220 */ /* 0x080fe20000400000 */
[-C--:B------:R-:W-:Y:S01]  /*5480*/  FMUL R66, R66, R21.reuse ;  /* 0x0000001542427220 */ /* 0x080fe20000400000 */
[----:B------:R-:W-:Y:S01]  /*5490*/  @!P2 FMUL R76, R76, 0.5 ;  /* 0x3f0000004c4ca820 */ /* 0x000fe20000400000 */
[----:B------:R2:W3:Y:S01]  /*54a0*/  MUFU.EX2 R74, R25 ;  /* 0x00000019004a7308 */ /* 0x0004e20000000800 */
[----:B----4-:R-:W-:Y:S01]  /*54b0*/  @!P3 FMUL R72, R72, R72 ;  /* 0x000000484848b220 */ /* 0x010fe20000400000 */
[----:B------:R-:W-:Y:S01]  /*54c0*/  FSETP.GEU.AND P3, PT, R32, -126, PT ;  /* 0xc2fc00002000780b */ /* 0x000fe20003f6e000 */
[-C--:B------:R-:W-:Y:S01]  /*54d0*/  FMUL R67, R67, R21.reuse ;  /* 0x0000001543437220 */ /* 0x080fe20000400000 */
[-C--:B------:R-:W-:Y:S01]  /*54e0*/  FMUL R70, R70, R21.reuse ;  /* 0x0000001546467220 */ /* 0x080fe20000400000 */
[----:B------:R-:W-:Y:S01]  /*54f0*/  FMUL R71, R71, R21 ;  /* 0x0000001547477220 */ /* 0x000fe20000400000 */
[----:B------:R-:W-:Y:S01]  /*5500*/  F2FP.F16.F32.PACK_AB R27, R72, R31 ;  /* 0x0000001f481b723e */ /* 0x000fe200000000ff */
[----:B------:R-:W-:Y:S01]  /*5510*/  @!P4 FMUL R33, R33, 0.5 ;  /* 0x3f0000002121c820 */ /* 0x000fe20000400000 */
[----:B------:R-:W4:Y:S01]  /*5520*/  MUFU.EX2 R76, R76 ;  /* 0x0000004c004c7308 */ /* 0x000f220000000800 */
[--C-:B--2---:R-:W-:Y:S01]  /*5530*/  FFMA R25, R34, UR15, -R20.reuse ;  /* 0x0000000f22197c23 */ /* 0x104fe20008000814 */
[----:B-1----:R-:W-:Y:S01]  /*5540*/  @!P6 FMUL R29, R29, R29 ;  /* 0x0000001d1d1de220 */ /* 0x002fe20000400000 */
[----:B------:R-:W-:Y:S01]  /*5550*/  FSETP.GEU.AND P6, PT, R35, -126, PT ;  /* 0xc2fc00002300780b */ /* 0x000fe20003fce000 */
[--C-:B------:R-:W-:Y:S01]  /*5560*/  FFMA R34, R37, UR15, -R75.reuse ;  /* 0x0000000f25227c23 */ /* 0x100fe2000800084b */
[--C-:B------:R-:W-:Y:S01]  /*5570*/  FFMA R36, R39, UR15, -R20.reuse ;  /* 0x0000000f27247c23 */ /* 0x100fe20008000814 */
[--C-:B------:R-:W-:Y:S01]  /*5580*/  FFMA R38, R40, UR15, -R75.reuse ;  /* 0x0000000f28267c23 */ /* 0x100fe2000800084b */
[----:B------:R-:W-:Y:S01]  /*5590*/  @!P3 FMUL R32, R32, 0.5 ;  /* 0x3f0000002020b820 */ /* 0x000fe20000400000 */
[----:B------:R-:W1:Y:S01]  /*55a0*/  MUFU.EX2 R28, R33 ;  /* 0x00000021001c7308 */ /* 0x000e620000000800 */
[----:B---3--:R-:W-:Y:S01]  /*55b0*/  @!P5 FMUL R74, R74, R74 ;  /* 0x0000004a4a4ad220 */ /* 0x008fe20000400000 */
[----:B------:R-:W-:Y:S01]  /*55c0*/  FSETP.GEU.AND P5, PT, R25, -126, PT ;  /* 0xc2fc00001900780b */ /* 0x000fe20003fae000 */
[--C-:B------:R-:W-:Y:S01]  /*55d0*/  FFMA R39, R41, UR15, -R75.reuse ;  /* 0x0000000f29277c23 */ /* 0x100fe2000800084b */
[--C-:B------:R-:W-:Y:S01]  /*55e0*/  FFMA R41, R42, UR15, -R20.reuse ;  /* 0x0000000f2a297c23 */ /* 0x100fe20008000814 */
[--C-:B------:R-:W-:Y:S01]  /*55f0*/  FFMA R40, R43, UR15, -R20.reuse ;  /* 0x0000000f2b287c23 */ /* 0x100fe20008000814 */
[--C-:B------:R-:W-:Y:S01]  /*5600*/  FFMA R42, R44, UR15, -R75.reuse ;  /* 0x0000000f2c2a7c23 */ /* 0x100fe2000800084b */
[--C-:B------:R-:W-:Y:S01]  /*5610*/  FFMA R43, R45, UR15, -R75.reuse ;  /* 0x0000000f2d2b7c23 */ /* 0x100fe2000800084b */
[----:B------:R-:W-:Y:S01]  /*5620*/  @!P6 FMUL R35, R35, 0.5 ;  /* 0x3f0000002323e820 */ /* 0x000fe20000400000 */
[----:B----4-:R-:W-:Y:S01]  /*5630*/  @!P2 FMUL R76, R76, R76 ;  /* 0x0000004c4c4ca220 */ /* 0x010fe20000400000 */
[----:B------:R-:W-:Y:S01]  /*5640*/  FSETP.GEU.AND P2, PT, R24, -126, PT ;  /* 0xc2fc00001800780b */ /* 0x000fe20003f4e000 */
[----:B------:R-:W2:Y:S01]  /*5650*/  MUFU.EX2 R77, R32 ;  /* 0x00000020004d7308 */ /* 0x000ea20000000800 */
[--C-:B------:R-:W-:Y:S01]  /*5660*/  FFMA R44, R46, UR15, -R20.reuse ;  /* 0x0000000f2e2c7c23 */ /* 0x100fe20008000814 */
[--C-:B------:R-:W-:Y:S01]  /*5670*/  FFMA R45, R47, UR15, -R20.reuse ;  /* 0x0000000f2f2d7c23 */ /* 0x100fe20008000814 */
[--C-:B------:R-:W-:Y:S01]  /*5680*/  FFMA R46, R48, UR15, -R75.reuse ;  /* 0x0000000f302e7c23 */ /* 0x100fe2000800084b */
[----:B------:R-:W-:Y:S01]  /*5690*/  @!P5 FMUL R25, R25, 0.5 ;  /* 0x3f0000001919d820 */ /* 0x000fe20000400000 */
[--C-:B------:R-:W-:Y:S01]  /*56a0*/  FFMA R47, R49, UR15, -R75.reuse ;  /* 0x0000000f312f7c23 */ /* 0x100fe2000800084b */
[----:B-1----:R-:W-:Y:S01]  /*56b0*/  @!P4 FMUL R28, R28, R28 ;  /* 0x0000001c1c1cc220 */ /* 0x002fe20000400000 */
[----:B------:R-:W-:Y:S01]  /*56c0*/  FSETP.GEU.AND P4, PT, R26, -126, PT ;  /* 0xc2fc00001a00780b */ /* 0x000fe20003f8e000 */
[----:B------:R-:W1:Y:S01]  /*56d0*/  MUFU.EX2 R32, R35 ;  /* 0x0000002300207308 */ /* 0x000e620000000800 */
[--C-:B------:R-:W-:Y:S01]  /*56e0*/  FFMA R48, R50, UR15, -R20.reuse ;  /* 0x0000000f32307c23 */ /* 0x100fe20008000814 */
[--C-:B------:R-:W-:Y:S01]  /*56f0*/  FFMA R51, R51, UR15, -R20.reuse ;  /* 0x0000000f33337c23 */ /* 0x100fe20008000814 */
[--C-:B------:R-:W-:Y:S01]  /*5700*/  FFMA R52, R52, UR15, -R75.reuse ;  /* 0x0000000f34347c23 */ /* 0x100fe2000800084b */
[----:B------:R-:W-:Y:S01]  /*5710*/  @!P2 FMUL R24, R24, 0.5 ;  /* 0x3f0000001818a820 */ /* 0x000fe20000400000 */
[----:B------:R-:W-:Y:S01]  /*5720*/  FFMA R53, R53, UR15, -R75 ;  /* 0x0000000f35357c23 */ /* 0x000fe2000800084b */
[--C-:B------:R-:W-:Y:S01]  /*5730*/  FFMA R54, R54, UR15, -R20.reuse ;  /* 0x0000000f36367c23 */ /* 0x100fe20008000814 */
[----:B------:R-:W-:Y:S01]  /*5740*/  FFMA R20, R55, UR15, -R20 ;  /* 0x0000000f37147c23 */ /* 0x000fe20008000814 */
[----:B------:R3:W4:Y:S01]  /*5750*/  MUFU.EX2 R37, R25 ;  /* 0x0000001900257308 */ /* 0x0007220000000800 */
[----:B--2---:R-:W-:Y:S01]  /*5760*/  @!P3 FMUL R77, R77, R77 ;  /* 0x0000004d4d4db220 */ /* 0x004fe20000400000 */
[----:B------:R-:W-:Y:S01]  /*5770*/  FSETP.GEU.AND P3, PT, R34, -126, PT ;  /* 0xc2fc00002200780b */ /* 0x000fe20003f6e000 */
[----:B------:R-:W-:Y:S01]  /*5780*/  FFMA R12, R21, R12, R30 ;  /* 0x0000000c150c7223 */ /* 0x000fe2000000001e */
[----:B------:R-:W-:Y:S01]  /*5790*/  @!P4 FMUL R26, R26, 0.5 ;  /* 0x3f0000001a1ac820 */ /* 0x000fe20000400000 */
[----:B------:R-:W-:-:S02]  /*57a0*/  IMAD.MOV.U32 R79, RZ, RZ, -0x7fffffe0 ;  /* 0x80000020ff4f7424 */ /* 0x000fc400078e00ff */
[----:B------:R-:W-:Y:S01]  /*57b0*/  FFMA R13, R22, R13, R73 ;  /* 0x0000000d160d7223 */ /* 0x000fe20000000049 */
[----:B------:R-:W-:Y:S01]  /*57c0*/  FADD R12, R12, R23 ;  /* 0x000000170c0c7221 */ /* 0x000fe20000000000 */
[----:B------:R2:W5:Y:S01]  /*57d0*/  MUFU.EX2 R33, R24 ;  /* 0x0000001800217308 */ /* 0x0005620000000800 */
[----:B---3--:R-:W-:Y:S01]  /*57e0*/  F2FP.F16.F32.PACK_AB R25, R23, R30 ;  /* 0x0000001e1719723e */ /* 0x008fe200000000ff */
[----:B-1----:R-:W-:Y:S01]  /*57f0*/  @!P6 FMUL R32, R32, R32 ;  /* 0x000000202020e220 */ /* 0x002fe20000400000 */
[----:B------:R-:W-:Y:S01]  /*5800*/  FSETP.GEU.AND P6, PT, R38, -126, PT ;  /* 0xc2fc00002600780b */ /* 0x000fe20003fce000 */
[----:B------:R-:W-:Y:S01]  /*5810*/  FADD R31, R12, R31 ;  /* 0x0000001f0c1f7221 */ /* 0x000fe20000000000 */
[----:B------:R-:W-:Y:S01]  /*5820*/  IADD3 R6, R6, 0x1, RZ ;  /* 0x0000000106067810 */ /* 0x000fe20007ffe0ff */
[----:B------:R-:W-:Y:S02]  /*5830*/  @!P3 FMUL R34, R34, 0.5 ;  /* 0x3f0000002222b820 */ /* 0x000fe40000400000 */
[----:B------:R1:W3:Y:S01]  /*5840*/  MUFU.EX2 R35, R26 ;  /* 0x0000001a00237308 */ /* 0x0002e20000000800 */
[----:B--2---:R-:W-:Y:S01]  /*5850*/  F2FP.F16.F32.PACK_AB R24, R74, R73 ;  /* 0x000000494a18723e */ /* 0x004fe200000000ff */
[----:B----4-:R-:W-:Y:S01]  /*5860*/  @!P5 FMUL R37, R37, R37 ;  /* 0x000000252525d220 */ /* 0x010fe20000400000 */
[----:B------:R-:W-:Y:S01]  /*5870*/  FSETP.GEU.AND P5, PT, R36, -126, PT ;  /* 0xc2fc00002400780b */ /* 0x000fe20003fae000 */
[----:B------:R-:W-:Y:S01]  /*5880*/  FADD R74, R13, R74 ;  /* 0x0000004a0d4a7221 */ /* 0x000fe20000000000 */
[----:B------:R-:W-:-:S03]  /*5890*/  FADD R72, R31, R72 ;  /* 0x000000481f487221 */ /* 0x000fc60000000000 */
[----:B------:R-:W2:Y:S01]  /*58a0*/  MUFU.EX2 R34, R34 ;  /* 0x0000002200227308 */ /* 0x000ea20000000800 */
[----:B-1----:R-:W-:Y:S01]  /*58b0*/  F2FP.F16.F32.PACK_AB R26, R76, R29 ;  /* 0x0000001d4c1a723e */ /* 0x002fe200000000ff */
[----:B-----5:R-:W-:Y:S01]  /*58c0*/  @!P2 FMUL R33, R33, R33 ;  /* 0x000000212121a220 */ /* 0x020fe20000400000 */
[----:B------:R-:W-:Y:S01]  /*58d0*/  FSETP.GEU.AND P2, PT, R39, -126, PT ;  /* 0xc2fc00002700780b */ /* 0x000fe20003f4e000 */
[----:B------:R-:W-:Y:S01]  /*58e0*/  @!P6 FMUL R38, R38, 0.5 ;  /* 0x3f0000002626e820 */ /* 0x000fe20000400000 */
[----:B------:R-:W-:Y:S01]  /*58f0*/  WARPGROUP.ARRIVE ;  /* 0x00000000000079c5 */ /* 0x000fe20000000000 */
[----:B------:R-:W-:Y:S02]  /*5900*/  FADD R29, R74, R29 ;  /* 0x0000001d4a1d7221 */ /* 0x000fe40000000000 */
[----:B------:R-:W-:Y:S01]  /*5910*/  @!P5 FMUL R36, R36, 0.5 ;  /* 0x3f0000002424d820 */ /* 0x000fe20000400000 */
[----:B---3--:R-:W-:Y:S01]  /*5920*/  @!P4 FMUL R35, R35, R35 ;  /* 0x000000232323c220 */ /* 0x008fe20000400000 */
[----:B------:R-:W1:Y:S01]  /*5930*/  MUFU.EX2 R38, R38 ;  /* 0x0000002600267308 */ /* 0x000e620000000800 */
[----:B------:R-:W-:Y:S01]  /*5940*/  HGMMA.64x32x16.F32 R56, R24, gdesc[UR4].tnspB, R56, gsb0 ;  /* 0x4060000418387df0 */ /* 0x000fe20008000838 */
[----:B------:R-:W-:Y:S01]  /*5950*/  FSETP.GEU.AND P4, PT, R40, -126, PT ;  /* 0xc2fc00002800780b */ /* 0x000fe20003f8e000 */
[----:B------:R-:W-:-:S03]  /*5960*/  FADD R76, R29, R76 ;  /* 0x0000004c1d4c7221 */ /* 0x000fc60000000000 */
[----:B------:R-:W-:Y:S01]  /*5970*/  @!P2 FMUL R39, R39, 0.5 ;  /* 0x3f0000002727a820 */ /* 0x000fe20000400000 */
[----:B--2---:R-:W-:Y:S01]  /*5980*/  @!P3 FMUL R34, R34, R34 ;  /* 0x000000222222b220 */ /* 0x004fe20000400000 */
[----:B------:R-:W2:Y:S01]  /*5990*/  MUFU.EX2 R36, R36 ;  /* 0x0000002400247308 */ /* 0x000ea20000000800 */
[----:B------:R-:W-:-:S06]  /*59a0*/  FSETP.GEU.AND P3, PT, R41, -126, PT ;  /* 0xc2fc00002900780b */ /* 0x000fcc0003f6e000 */
[----:B------:R-:W-:Y:S01]  /*59b0*/  @!P4 FMUL R40, R40, 0.5 ;  /* 0x3f0000002828c820 */ /* 0x000fe20000400000 */
[----:B------:R-:W3:Y:S01]  /*59c0*/  MUFU.EX2 R39, R39 ;  /* 0x0000002700277308 */ /* 0x000ee20000000800 */
[----:B-1----:R-:W-:Y:S01]  /*59d0*/  @!P6 FMUL R38, R38, R38 ;  /* 0x000000262626e220 */ /* 0x002fe20000400000 */
[----:B------:R-:W-:-:S04]  /*59e0*/  FSETP.GEU.AND P6, PT, R43, -126, PT ;  /* 0xc2fc00002b00780b */ /* 0x000fc80003fce000 */
[----:B------:R-:W-:Y:S02]  /*59f0*/  @!P3 FMUL R41, R41, 0.5 ;  /* 0x3f0000002929b820 */ /* 0x000fe40000400000 */
        /* <DEDUP_REMOVED lines=10> */
[----:B------:R-:W-:-:S05]  /*5aa0*/  FSETP.GEU.AND P4, PT, R46, -126, PT ;  /* 0xc2fc00002e00780b */ /* 0x000fca0003f8e000 */
[----:B------:R-:W-:Y:S01]  /*5ab0*/  @!P2 FMUL R44, R44, 0.5 ;  /* 0x3f0000002c2ca820 */ /* 0x000fe20000400000 */
[----:B------:R-:W1:Y:S01]  /*5ac0*/  MUFU.EX2 R42, R42 ;  /* 0x0000002a002a7308 */ /* 0x000e620000000800 */
[----:B--2---:R-:W-:Y:S01]  /*5ad0*/  @!P3 FMUL R41, R41, R41 ;  /* 0x000000292929b220 */ /* 0x004fe20000400000 */
[----:B------:R-:W-:Y:S01]  /*5ae0*/  FSETP.GEU.AND P3, PT, R45, -126, PT ;  /* 0xc2fc00002d00780b */ /* 0x000fe20003f6e000 */
[----:B------:R-:W-:Y:S02]  /*5af0*/  WARPGROUP.DEPBAR.LE gsb0, 0x0 ;  /* 0x00008000000079c5 */ /* 0x000fe40000010000 */
[----:B------:R-:W-:Y:S01]  /*5b00*/  VIADD R24, R78, 0x40 ;  /* 0x000000404e187836 */ /* 0x000fe20000000000 */
[----:B------:R-:W-:Y:S01]  /*5b10*/  MOV R25, 0x80000020 ;  /* 0x8000002000197802 */ /* 0x000fe20000000f00 */
[----:B------:R-:W-:Y:S01]  /*5b20*/  @!P4 FMUL R46, R46, 0.5 ;  /* 0x3f0000002e2ec820 */ /* 0x000fe20000400000 */
[----:B------:R-:W-:Y:S01]  /*5b30*/  F2FP.F16.F32.PACK_AB R26, R34, R33 ;  /* 0x00000021221a723e */ /* 0x000fe200000000ff */
[----:B------:R-:W2:Y:S01]  /*5b40*/  MUFU.EX2 R44, R44 ;  /* 0x0000002c002c7308 */ /* 0x000ea20000000800 */
[----:B------:R-:W-:Y:S01]  /*5b50*/  R2UR UR6, R24 ;  /* 0x00000000180672ca */ /* 0x000fe200000e0000 */
[----:B---3--:R-:W-:Y:S01]  /*5b60*/  @!P6 FMUL R43, R43, R43 ;  /* 0x0000002b2b2be220 */ /* 0x008fe20000400000 */
[----:B------:R-:W-:-:S02]  /*5b70*/  R2UR UR7, R25 ;  /* 0x00000000190772ca */ /* 0x000fc400000e0000 */
[----:B------:R-:W-:Y:S01]  /*5b80*/  F2FP.F16.F32.PACK_AB R24, R28, R77 ;  /* 0x0000004d1c18723e */ /* 0x000fe200000000ff */
[----:B------:R-:W-:Y:S01]  /*5b90*/  @!P3 FMUL R45, R45, 0.5 ;  /* 0x3f0000002d2db820 */ /* 0x000fe20000400000 */
[----:B------:R-:W-:Y:S01]  /*5ba0*/  F2FP.F16.F32.PACK_AB R25, R32, R37 ;  /* 0x000000252019723e */ /* 0x000fe200000000ff */
[----:B-1----:R-:W-:Y:S01]  /*5bb0*/  @!P5 FMUL R42, R42, R42 ;  /* 0x0000002a2a2ad220 */ /* 0x002fe20000400000 */
[----:B------:R-:W-:Y:S01]  /*5bc0*/  F2FP.F16.F32.PACK_AB R27, R36, R35 ;  /* 0x00000023241b723e */ /* 0x000fe200000000ff */
[----:B------:R-:W1:Y:S01]  /*5bd0*/  MUFU.EX2 R46, R46 ;  /* 0x0000002e002e7308 */ /* 0x000e620000000800 */
[----:B------:R-:W-:Y:S01]  /*5be0*/  FSETP.GEU.AND P5, PT, R47, -126, PT ;  /* 0xc2fc00002f00780b */ /* 0x000fe20003fae000 */
[----:B------:R-:W-:Y:S01]  /*5bf0*/  FADD R77, R76, R77 ;  /* 0x0000004d4c4d7221 */ /* 0x000fe20000000000 */
[----:B------:R-:W-:Y:S01]  /*5c00*/  WARPGROUP.ARRIVE ;  /* 0x00000000000079c5 */ /* 0x000fe20000000000 */
[----:B------:R-:W-:Y:S01]  /*5c10*/  FSETP.GEU.AND P6, PT, R48, -126, PT ;  /* 0xc2fc00003000780b */ /* 0x000fe20003fce000 */
[----:B------:R-:W-:Y:S01]  /*5c20*/  FADD R37, R72, R37 ;  /* 0x0000002548257221 */ /* 0x000fe20000000000 */
[----:B------:R-:W-:Y:S01]  /*5c30*/  FADD R28, R77, R28 ;  /* 0x0000001c4d1c7221 */ /* 0x000fe20000000000 */
[----:B--2---:R-:W-:Y:S01]  /*5c40*/  @!P2 FMUL R44, R44, R44 ;  /* 0x0000002c2c2ca220 */ /* 0x004fe20000400000 */
[----:B------:R-:W2:Y:S01]  /*5c50*/  MUFU.EX2 R45, R45 ;  /* 0x0000002d002d7308 */ /* 0x000ea20000000800 */
[----:B------:R-:W-:Y:S01]  /*5c60*/  HGMMA.64x32x16.F32 R56, R24, gdesc[UR4].tnspB, R56, gsb0 ;  /* 0x4060000418387df0 */ /* 0x000fe20008000838 */
[----:B------:R-:W-:Y:S01]  /*5c70*/  FSETP.GEU.AND P2, PT, R51, -126, PT ;  /* 0xc2fc00003300780b */ /* 0x000fe20003f4e000 */
[----:B------:R-:W-:Y:S01]  /*5c80*/  FADD R32, R37, R32 ;  /* 0x0000002025207221 */ /* 0x000fe20000000000 */
[----:B------:R-:W-:-:S02]  /*5c90*/  FADD R33, R28, R33 ;  /* 0x000000211c217221 */ /* 0x000fc40000000000 */
[----:B------:R-:W-:Y:S01]  /*5ca0*/  @!P5 FMUL R47, R47, 0.5 ;  /* 0x3f0000002f2fd820 */ /* 0x000fe20000400000 */
[----:B------:R-:W-:Y:S01]  /*5cb0*/  FADD R35, R32, R35 ;  /* 0x0000002320237221 */ /* 0x000fe20000000000 */
[----:B------:R-:W-:Y:S01]  /*5cc0*/  FADD R33, R33, R34 ;  /* 0x0000002221217221 */ /* 0x000fe20000000000 */
[----:B------:R-:W-:Y:S01]  /*5cd0*/  @!P6 FMUL R48, R48, 0.5 ;  /* 0x3f0000003030e820 */ /* 0x000fe20000400000 */
[----:B-1----:R-:W-:Y:S01]  /*5ce0*/  @!P4 FMUL R46, R46, R46 ;  /* 0x0000002e2e2ec220 */ /* 0x002fe20000400000 */
[----:B------:R-:W-:Y:S01]  /*5cf0*/  FSETP.GEU.AND P4, PT, R53, -126, PT ;  /* 0xc2fc00003500780b */ /* 0x000fe20003f8e000 */
[----:B------:R-:W1:Y:S01]  /*5d00*/  MUFU.EX2 R47, R47 ;  /* 0x0000002f002f7308 */ /* 0x000e620000000800 */
[----:B------:R-:W-:Y:S02]  /*5d10*/  FADD R36, R35, R36 ;  /* 0x0000002423247221 */ /* 0x000fe40000000000 */
[----:B------:R-:W-:Y:S01]  /*5d20*/  @!P2 FMUL R51, R51, 0.5 ;  /* 0x3f0000003333a820 */ /* 0x000fe20000400000 */
[----:B--2---:R-:W-:Y:S01]  /*5d30*/  @!P3 FMUL R45, R45, R45 ;  /* 0x0000002d2d2db220 */ /* 0x004fe20000400000 */
[----:B------:R-:W-:-:S03]  /*5d40*/  FSETP.GEU.AND P3, PT, R52, -126, PT ;  /* 0xc2fc00003400780b */ /* 0x000fc60003f6e000 */
[----:B------:R-:W2:Y:S04]  /*5d50*/  MUFU.EX2 R48, R48 ;  /* 0x0000003000307308 */ /* 0x000ea80000000800 */
[----:B------:R-:W-:-:S04]  /*5d60*/  @!P4 FMUL R53, R53, 0.5 ;  /* 0x3f0000003535c820 */ /* 0x000fc80000400000 */
[----:B------:R-:W3:Y:S01]  /*5d70*/  MUFU.EX2 R51, R51 ;  /* 0x0000003300337308 */ /* 0x000ee20000000800 */
[----:B-1----:R-:W-:Y:S01]  /*5d80*/  @!P5 FMUL R47, R47, R47 ;  /* 0x0000002f2f2fd220 */ /* 0x002fe20000400000 */
[----:B------:R-:W-:Y:S01]  /*5d90*/  FSETP.GEU.AND P5, PT, R54, -126, PT ;  /* 0xc2fc00003600780b */ /* 0x000fe20003fae000 */
[----:B------:R-:W-:-:S05]  /*5da0*/  @!P3 FMUL R52, R52, 0.5 ;  /* 0x3f0000003434b820 */ /* 0x000fca0000400000 */
[----:B------:R-:W-:Y:S01]  /*5db0*/  MUFU.EX2 R53, R53 ;  /* 0x0000003500357308 */ /* 0x000fe20000000800 */
[----:B--2---:R-:W-:Y:S01]  /*5dc0*/  @!P6 FMUL R48, R48, R48 ;  /* 0x000000303030e220 */ /* 0x004fe20000400000 */
[----:B------:R-:W-:-:S05]  /*5dd0*/  FSETP.GEU.AND P6, PT, R20, -126, PT ;  /* 0xc2fc00001400780b */ /* 0x000fca0003fce000 */
[----:B------:R-:W-:Y:S01]  /*5de0*/  @!P5 FMUL R54, R54, 0.5 ;  /* 0x3f0000003636d820 */ /* 0x000fe20000400000 */
[----:B------:R-:W1:Y:S01]  /*5df0*/  MUFU.EX2 R52, R52 ;  /* 0x0000003400347308 */ /* 0x000e620000000800 */
[----:B---3--:R-:W-:Y:S01]  /*5e00*/  @!P2 FMUL R51, R51, R51 ;  /* 0x000000333333a220 */ /* 0x008fe20000400000 */
[----:B------:R-:W-:-:S04]  /*5e10*/  ISETP.NE.AND P2, PT, R6, 0x4, PT ;  /* 0x000000040600780c */ /* 0x000fc80003f45270 */
[----:B------:R-:W-:Y:S01]  /*5e20*/  SEL R22, R6, RZ, P2 ;  /* 0x000000ff06167207 */ /* 0x000fe20001000000 */
[----:B------:R-:W-:Y:S02]  /*5e30*/  WARPGROUP.DEPBAR.LE gsb0, 0x0 ;  /* 0x00008000000079c5 */ /* 0x000fe40000010000 */
[----:B------:R-:W-:Y:S01]  /*5e40*/  VIADD R24, R78, 0x80 ;  /* 0x000000804e187836 */ /* 0x000fe20000000000 */
[----:B------:R-:W-:Y:S01]  /*5e50*/  F2FP.F16.F32.PACK_AB R26, R43, R42 ;  /* 0x0000002a2b1a723e */ /* 0x000fe200000000ff */
[----:B------:R-:W-:Y:S01]  /*5e60*/  IMAD.MOV.U32 R25, RZ, RZ, -0x7fffffe0 ;  /* 0x80000020ff197424 */ /* 0x000fe200078e00ff */
[----:B------:R-:W-:Y:S01]  /*5e70*/  F2FP.F16.F32.PACK_AB R27, R45, R44 ;  /* 0x0000002c2d1b723e */ /* 0x000fe200000000ff */
[----:B------:R-:W-:Y:S01]  /*5e80*/  @!P6 FMUL R20, R20, 0.5 ;  /* 0x3f0000001414e820 */ /* 0x000fe20000400000 */
[----:B------:R-:W-:Y:S01]  /*5e90*/  R2UR UR6, R24 ;  /* 0x00000000180672ca */ /* 0x000fe200000e0000 */
[----:B------:R-:W2:Y:S01]  /*5ea0*/  MUFU.EX2 R54, R54 ;  /* 0x0000003600367308 */ /* 0x000ea20000000800 */
[----:B------:R-:W-:Y:S01]  /*5eb0*/  R2UR UR7, R25 ;  /* 0x00000000190772ca */ /* 0x000fe200000e0000 */
[----:B------:R-:W-:Y:S01]  /*5ec0*/  VIADD R78, R78, 0xc0 ;  /* 0x000000c04e4e7836 */ /* 0x000fe20000000000 */
[----:B------:R-:W-:Y:S01]  /*5ed0*/  F2FP.F16.F32.PACK_AB R24, R39, R38 ;  /* 0x000000262718723e */ /* 0x000fe200000000ff */
[----:B-1----:R-:W-:Y:S01]  /*5ee0*/  @!P3 FMUL R52, R52, R52 ;  /* 0x000000343434b220 */ /* 0x002fe20000400000 */
[----:B------:R-:W-:Y:S01]  /*5ef0*/  F2FP.F16.F32.PACK_AB R25, R40, R41 ;  /* 0x000000292819723e */ /* 0x000fe200000000ff */
[----:B------:R-:W-:Y:S01]  /*5f00*/  @!P4 FMUL R53, R53, R53 ;  /* 0x000000353535c220 */ /* 0x000fe20000400000 */
[----:B------:R-:W-:Y:S01]  /*5f10*/  FADD R38, R33, R38 ;  /* 0x0000002621267221 */ /* 0x000fe20000000000 */
[----:B------:R-:W1:Y:S01]  /*5f20*/  MUFU.EX2 R21, R20 ;  /* 0x0000001400157308 */ /* 0x000e620000000800 */
[----:B------:R-:W-:Y:S01]  /*5f30*/  WARPGROUP.ARRIVE ;  /* 0x00000000000079c5 */ /* 0x000fe20000000000 */
[----:B------:R-:W-:Y:S01]  /*5f40*/  FADD R41, R36, R41 ;  /* 0x0000002924297221 */ /* 0x000fe20000000000 */
[----:B------:R-:W-:Y:S01]  /*5f50*/  FADD R39, R38, R39 ;  /* 0x0000002726277221 */ /* 0x000fe20000000000 */
[----:B------:R-:W-:-:S02]  /*5f60*/  IMAD R6, R22, 0x8, R11 ;  /* 0x0000000816067824 */ /* 0x000fc400078e020b */
[----:B------:R-:W-:Y:S01]  /*5f70*/  FADD R41, R41, R40 ;  /* 0x0000002829297221 */ /* 0x000fe20000000000 */
[----:B------:R-:W-:Y:S01]  /*5f80*/  HGMMA.64x32x16.F32 R56, R24, gdesc[UR4].tnspB, R56, gsb0 ;  /* 0x4060000418387df0 */ /* 0x000fe20008000838 */
[----:B------:R-:W-:Y:S01]  /*5f90*/  R2UR UR6, R78 ;  /* 0x000000004e0672ca */ /* 0x000fe200000e0000 */
[----:B--2---:R-:W-:Y:S01]  /*5fa0*/  @!P5 FMUL R54, R54, R54 ;  /* 0x000000363636d220 */ /* 0x004fe20000400000 */
[----:B------:R-:W-:Y:S01]  /*5fb0*/  R2UR UR7, R79 ;  /* 0x000000004f0772ca */ /* 0x000fe200000e0000 */
[----:B------:R-:W-:Y:S01]  /*5fc0*/  FADD R42, R39, R42 ;  /* 0x0000002a272a7221 */ /* 0x000fe20000000000 */
[----:B------:R-:W-:Y:S01]  /*5fd0*/  FADD R44, R41, R44 ;  /* 0x0000002c292c7221 */ /* 0x000fe20000000000 */
[----:B------:R-:W-:Y:S02]  /*5fe0*/  PRMT R6, RZ, 0x654, R6 ;  /* 0x00000654ff067816 */ /* 0x000fe40000000006 */
[----:B------:R-:W-:Y:S01]  /*5ff0*/  FADD R43, R42, R43 ;  /* 0x0000002b2a2b7221 */ /* 0x000fe20000000000 */
[----:B------:R-:W-:Y:S01]  /*6000*/  FADD R45, R44, R45 ;  /* 0x0000002d2c2d7221 */ /* 0x000fe20000000000 */
[----:B-1----:R-:W-:Y:S01]  /*6010*/  @!P6 FMUL R21, R21, R21 ;  /* 0x000000151515e220 */ /* 0x002fe20000400000 */
[----:B------:R-:W-:-:S02]  /*6020*/  WARPGROUP.DEPBAR.LE gsb0, 0x0 ;  /* 0x00008000000079c5 */ /* 0x000fc40000010000 */
[----:B------:R-:W-:Y:S01]  /*6030*/  F2FP.F16.F32.PACK_AB R24, R47, R46 ;  /* 0x0000002e2f18723e */ /* 0x000fe200000000ff */
[----:B------:R-:W-:Y:S01]  /*6040*/  FADD R46, R43, R46 ;  /* 0x0000002e2b2e7221 */ /* 0x000fe20000000000 */
[----:B------:R-:W-:Y:S01]  /*6050*/  F2FP.F16.F32.PACK_AB R25, R51, R48 ;  /* 0x000000303319723e */ /* 0x000fe200000000ff */
[----:B------:R-:W-:Y:S01]  /*6060*/  FADD R48, R45, R48 ;  /* 0x000000302d307221 */ /* 0x000fe20000000000 */
[----:B------:R-:W-:Y:S01]  /*6070*/  F2FP.F16.F32.PACK_AB R26, R53, R52 ;  /* 0x00000034351a723e */ /* 0x000fe200000000ff */
[----:B------:R-:W-:Y:S01]  /*6080*/  FADD R47, R46, R47 ;  /* 0x0000002f2e2f7221 */ /* 0x000fe20000000000 */
[----:B------:R-:W-:Y:S01]  /*6090*/  F2FP.F16.F32.PACK_AB R27, R21, R54 ;  /* 0x00000036151b723e */ /* 0x000fe200000000ff */
[----:B------:R-:W-:Y:S02]  /*60a0*/  FADD R51, R48, R51 ;  /* 0x0000003330337221 */ /* 0x000fe40000000000 */
[----:B------:R-:W-:Y:S01]  /*60b0*/  FADD R52, R47, R52 ;  /* 0x000000342f347221 */ /* 0x000fe20000000000 */
[----:B------:R-:W-:Y:S01]  /*60c0*/  WARPGROUP.ARRIVE ;  /* 0x00000000000079c5 */ /* 0x000fe20000000000 */
[----:B------:R-:W-:-:S02]  /*60d0*/  FADD R12, R51, R54 ;  /* 0x00000036330c7221 */ /* 0x000fc40000000000 */
[----:B------:R-:W-:Y:S02]  /*60e0*/  FADD R13, R52, R53 ;  /* 0x00000035340d7221 */ /* 0x000fe40000000000 */
[----:B------:R-:W-:Y:S01]  /*60f0*/  FADD R12, R12, R21 ;  /* 0x000000150c0c7221 */ /* 0x000fe20000000000 */
[----:B------:R-:W-:Y:S03]  /*6100*/  HGMMA.64x32x16.F32 R56, R24, gdesc[UR4].tnspB, R56, gsb0 ;  /* 0x4060000418387df0 */ /* 0x000fe60008000838 */
[----:B------:R-:W-:Y:S02]  /*6110*/  WARPGROUP.DEPBAR.LE gsb0, 0x0 ;  /* 0x00008000000079c5 */ /* 0x000fe40000010000 */
[----:B------:R1:W-:Y:S01]  /*6120*/  SYNCS.ARRIVE.TRANS64.RED.A1T0 RZ, [R6+URZ], RZ ;  /* 0x000000ff06ff79a7 */ /* 0x0003e2000810043f */
[----:B------:R-:W-:Y:S05]  /*6130*/  @P1 BRA `(.L_x_45) ;  /* 0x00000000009c1947 */ /* 0x000fea0003800000 */
[----:B------:R-:W-:Y:S01]  /*6140*/  ISETP.LT.OR P1, PT, R7, 0x1, !P0 ;  /* 0x000000010700780c */ /* 0x000fe20004721670 */
[----:B------:R-:W-:-:S12]  /*6150*/  BSSY B0, `(.L_x_46) ;  /* 0x0000024000007945 */ /* 0x000fd80003800000 */
[----:B------:R-:W-:Y:S05]  /*6160*/  @P1 BRA `(.L_x_47) ;  /* 0x0000000000881947 */ /* 0x000fea0003800000 */
[----:B-1----:R-:W-:Y:S01]  /*6170*/  IMAD R6, R5, 0x8, R2 ;  /* 0x0000000805067824 */ /* 0x002fe200078e0202 */
[----:B------:R-:W-:Y:S02]  /*6180*/  SHF.L.U32 R21, R4, 0x1f, RZ ;  /* 0x0000001f04157819 */ /* 0x000fe400000006ff */
[----:B------:R-:W-:Y:S02]  /*6190*/  ISETP.NE.AND P2, PT, R0, RZ, PT ;  /* 0x000000ff0000720c */ /* 0x000fe40003f45270 */
[----:B------:R-:W1:Y:S02]  /*61a0*/  SYNCS.PHASECHK.TRANS64.TRYWAIT P1, [R6+URZ+0x5020], R21 ;  /* 0x00502015060075a7 */ /* 0x000e64000802017f */
[----:B-1----:R-:W-:Y:S09]  /*61b0*/  @!P1 BRA `(.L_x_48) ;  /* 0x00000014008c9947 */ /* 0x002ff20003800000 */
.L_x_85:
[----:B------:R-:W-:Y:S05]  /*61c0*/  @P2 BRA `(.L_x_49) ;  /* 0x0000000000142947 */ /* 0x000fea0003800000 */
[----:B------:R-:W-:Y:S01]  /*61d0*/  ISETP.NE.AND P1, PT, R14, RZ, PT ;  /* 0x000000ff0e00720c */ /* 0x000fe20003f25270 */
[----:B-1----:R-:W-:-:S04]  /*61e0*/  IMAD.MOV.U32 R21, RZ, RZ, 0x1000 ;  /* 0x00001000ff157424 */ /* 0x002fc800078e00ff */
[----:B------:R2:W-:Y:S08]  /*61f0*/  SYNCS.ARRIVE.TRANS64 RZ, [R6+URZ+0x5000], R21 ;  /* 0x0050001506ff79a7 */ /* 0x0005f0000800003f */
[----:B------:R-:W-:Y:S05]  /*6200*/  @!P1 BRA `(.L_x_49) ;  /* 0x0000000000049947 */ /* 0x000fea0003800000 */
[----:B------:R-:W-:Y:S01]  /*6210*/  BPT.TRAP 0x1 ;  /* 0x000000040000795c */ /* 0x000fe20000300000 */
.L_x_49:
[C---:B------:R-:W-:Y:S01]  /*6220*/  IMAD R20, R5.reuse, 0x1000, R2 ;  /* 0x0000100005147824 */ /* 0x040fe200078e0202 */
        /* <DEDUP_REMOVED lines=8> */
[----:B------:R-:W-:Y:S01]  /*62b0*/  IADD3 R5, R5, 0x1, RZ ;  /* 0x0000000105057810 */ /* 0x000fe20007ffe0ff */
[----:B------:R-:W-:Y:S01]  /*62c0*/  UMOV UR10, URZ ;  /* 0x0000003f000a7c82 */ /* 0x000fe20008000000 */
[----:B------:R-:W-:Y:S01]  /*62d0*/  UMOV UR12, UR36 ;  /* 0x00000024000c7c82 */ /* 0x000fe20008000000 */
[----:B------:R-:W-:Y:S01]  /*62e0*/  UMOV UR13, UR37 ;  /* 0x00000025000d7c82 */ /* 0x000fe20008000000 */
[C---:B------:R-:W-:Y:S01]  /*62f0*/  ISETP.NE.AND P1, PT, R5.reuse, 0x4, PT ;  /* 0x000000040500780c */ /* 0x040fe20003f25270 */
[----:B------:R-:W-:Y:S01]  /*6300*/  USHF.L.U32 UR11, UR11, 0x6, URZ ;  /* 0x000000060b0b7899 */ /* 0x000fe2000800063f */
[----:B------:R-:W-:Y:S01]  /*6310*/  VIADD R8, R8, 0x1 ;  /* 0x0000000108087836 */ /* 0x000fe20000000000 */
[----:B------:R-:W-:Y:S01]  /*6320*/  UIADD3 UR9, UR9, 0x5000, URZ ;  /* 0x0000500009097890 */ /* 0x000fe2000fffe03f */
[----:B-12---:R-:W-:Y:S01]  /*6330*/  SEL R21, RZ, 0x1, P1 ;  /* 0x00000001ff157807 */ /* 0x006fe20000800000 */
[----:B------:R-:W-:Y:S01]  /*6340*/  UIADD3 UR8, UR8, 0x1000, URZ ;  /* 0x0000100008087890 */ /* 0x000fe2000fffe03f */
[----:B------:R-:W-:-:S02]  /*6350*/  SEL R5, R5, RZ, P1 ;  /* 0x000000ff05057207 */ /* 0x000fc40000800000 */
[----:B------:R-:W-:-:S06]  /*6360*/  LOP3.LUT R4, R4, R21, RZ, 0x3c, !PT ;  /* 0x0000001504047212 */ /* 0x000fcc00078e3cff */
[----:B------:R2:W-:Y:S02]  /*6370*/  UTMALDG.4D [UR8], [UR6], desc[UR18] ;  /* 0x00001208060075b4 */ /* 0x0005e40008019000 */
[----:B--2---:R-:W-:Y:S01]  /*6380*/  NOP ;  /* 0x0000000000007918 */ /* 0x004fe20000000000 */
.L_x_47:
[----:B------:R-:W-:Y:S05]  /*6390*/  BSYNC B0 ;  /* 0x0000000000007941 */ /* 0x000fea0003800000 */
.L_x_46:
[----:B------:R-:W-:-:S07]  /*63a0*/  VIADD R7, R7, 0xffffffff ;  /* 0xffffffff07077836 */ /* 0x000fce0000000000 */
.L_x_45:
[----:B------:R-:W-:Y:S01]  /*63b0*/  ISETP.GT.AND P3, PT, R17, 0x1, PT ;  /* 0x000000011100780c */ /* 0x000fe20003f64270 */
[----:B------:R-:W-:Y:S01]  /*63c0*/  VIADD R15, R15, 0x1 ;  /* 0x000000010f0f7836 */ /* 0x000fe20000000000 */
[----:B------:R-:W-:Y:S01]  /*63d0*/  IADD3 R17, R17, -0x1, RZ ;  /* 0xffffffff11117810 */ /* 0x000fe20007ffe0ff */
[----:B-1----:R-:W-:Y:S02]  /*63e0*/  VIADD R6, R22, 0x1 ;  /* 0x0000000116067836 */ /* 0x002fe40000000000 */
[----:B------:R-:W-:Y:S01]  /*63f0*/  VIADD R10, R10, 0x40 ;  /* 0x000000400a0a7836 */ /* 0x000fe20000000000 */
[----:B------:R-:W-:Y:S01]  /*6400*/  ISETP.NE.AND P1, PT, R15, 0x4, PT ;  /* 0x000000040f00780c */ /* 0x000fe20003f25270 */
[----:B------:R-:W-:Y:S01]  /*6410*/  IMAD.MOV.U32 R21, RZ, RZ, R19 ;  /* 0x000000ffff157224 */ /* 0x000fe200078e0013 */
[----:B------:R-:W-:Y:S02]  /*6420*/  ISETP.NE.AND P2, PT, R6, 0x4, PT ;  /* 0x000000040600780c */ /* 0x000fe40003f45270 */
[----:B------:R-:W-:-:S02]  /*6430*/  SEL R20, RZ, 0x1, P1 ;  /* 0x00000001ff147807 */ /* 0x000fc40000800000 */
[----:B------:R-:W-:Y:S02]  /*6440*/  SEL R15, R15, RZ, P1 ;  /* 0x000000ff0f0f7207 */ /* 0x000fe40000800000 */
[----:B------:R-:W-:Y:S01]  /*6450*/  LOP3.LUT R3, R3, R20, RZ, 0x3c, !PT ;  /* 0x0000001403037212 */ /* 0x000fe200078e3cff */
[----:B------:R-:W-:Y:S01]  /*6460*/  IMAD.MOV.U32 R20, RZ, RZ, R18 ;  /* 0x000000ffff147224 */ /* 0x000fe200078e0012 */
[----:B------:R-:W-:Y:S01]  /*6470*/  SEL R6, R6, RZ, P2 ;  /* 0x000000ff06067207 */ /* 0x000fe20001000000 */
[----:B------:R-:W-:Y:S06]  /*6480*/  @P3 BRA `(.L_x_50) ;  /* 0xffffffe000143947 */ /* 0x000fec000383ffff */
.L_x_37:
[----:B------:R-:W-:Y:S05]  /*6490*/  WARPSYNC.ALL ;  /* 0x0000000000007948 */ /* 0x000fea0003800000 */
[----:B------:R-:W2:Y:S01]  /*64a0*/  SHFL.BFLY PT, R0, R13, 0x1, 0x1f ;  /* 0x0c201f000d007f89 */ /* 0x000ea200000e0000 */
[----:B------:R-:W-:Y:S01]  /*64b0*/  BSSY B0, `(.L_x_51) ;  /* 0x0000023000007945 */ /* 0x000fe20003800000 */
[----:B------:R-:W-:Y:S01]  /*64c0*/  IMAD.MOV.U32 R4, RZ, RZ, 0x7f800000 ;  /* 0x7f800000ff047424 */ /* 0x000fe200078e00ff */
[----:B------:R-:W-:Y:S01]  /*64d0*/  MOV R7, 0x3f800000 ;  /* 0x3f80000000077802 */ /* 0x000fe20000000f00 */
[----:B------:R-:W3:Y:S01]  /*64e0*/  SHFL.BFLY PT, R3, R12, 0x1, 0x1f ;  /* 0x0c201f000c037f89 */ /* 0x000ee200000e0000 */
[----:B------:R-:W-:-:S02]  /*64f0*/  IMAD.MOV.U32 R8, RZ, RZ, 0x3f800000 ;  /* 0x3f800000ff087424 */ /* 0x000fc400078e00ff */
[----:B--2---:R-:W-:Y:S01]  /*6500*/  FADD R0, R0, R13 ;  /* 0x0000000d00007221 */ /* 0x004fe20000000000 */
[----:B---3--:R-:W-:-:S04]  /*6510*/  FADD R14, R3, R12 ;  /* 0x0000000c030e7221 */ /* 0x008fc80000000000 */
[----:B------:R-:W2:Y:S04]  /*6520*/  SHFL.BFLY PT, R5, R0, 0x2, 0x1f ;  /* 0x0c401f0000057f89 */ /* 0x000ea800000e0000 */
[----:B------:R-:W3:Y:S01]  /*6530*/  SHFL.BFLY PT, R15, R14, 0x2, 0x1f ;  /* 0x0c401f000e0f7f89 */ /* 0x000ee200000e0000 */
[C---:B--2---:R-:W-:Y:S01]  /*6540*/  FSETP.NE.AND P0, PT, R0.reuse, -R5, PT ;  /* 0x800000050000720b */ /* 0x044fe20003f05000 */
[----:B------:R-:W-:Y:S01]  /*6550*/  FADD R3, R0, R5 ;  /* 0x0000000500037221 */ /* 0x000fe20000000000 */
[----:B------:R-:W-:Y:S02]  /*6560*/  IMAD.MOV.U32 R5, RZ, RZ, 0x7f800000 ;  /* 0x7f800000ff057424 */ /* 0x000fe400078e00ff */
[----:B---3--:R-:W-:-:S09]  /*6570*/  FADD R6, R14, R15 ;  /* 0x0000000f0e067221 */ /* 0x008fd20000000000 */
[----:B------:R-:W-:Y:S05]  /*6580*/  @!P0 BRA `(.L_x_52) ;  /* 0x0000000000548947 */ /* 0x000fea0003800000 */
[----:B------:R-:W-:Y:S01]  /*6590*/  VIADD R0, R3, 0x1800000 ;  /* 0x0180000003007836 */ /* 0x000fe20000000000 */
[----:B------:R-:W-:Y:S04]  /*65a0*/  BSSY B1, `(.L_x_53) ;  /* 0x000000c000017945 */ /* 0x000fe80003800000 */
[----:B------:R-:W-:-:S04]  /*65b0*/  LOP3.LUT R0, R0, 0x7f800000, RZ, 0xc0, !PT ;  /* 0x7f80000000007812 */ /* 0x000fc800078ec0ff */
[----:B------:R-:W-:-:S13]  /*65c0*/  ISETP.GT.U32.AND P0, PT, R0, 0x1ffffff, PT ;  /* 0x01ffffff0000780c */ /* 0x000fda0003f04070 */
[----:B------:R-:W-:Y:S05]  /*65d0*/  @P0 BRA `(.L_x_54) ;  /* 0x0000000000100947 */ /* 0x000fea0003800000 */
[----:B------:R-:W-:-:S07]  /*65e0*/  MOV R12, 0x6600 ;  /* 0x00006600000c7802 */ /* 0x000fce0000000f00 */
[----:B-1----:R-:W-:Y:S05]  /*65f0*/  CALL.REL.NOINC `($__internal_0_$__cuda_sm20_rcp_rn_f32_slowpath) ;  /* 0x0000001000907944 */ /* 0x002fea0003c00000 */
[----:B------:R-:W-:Y:S01]  /*6600*/  IMAD.MOV.U32 R8, RZ, RZ, R0 ;  /* 0x000000ffff087224 */ /* 0x000fe200078e0000 */
[----:B------:R-:W-:Y:S06]  /*6610*/  BRA `(.L_x_55) ;  /* 0x0000000000107947 */ /* 0x000fec0003800000 */
.L_x_54:
[----:B------:R-:W2:Y:S02]  /*6620*/  MUFU.RCP R8, R3 ;  /* 0x0000000300087308 */ /* 0x000ea40000001000 */
[----:B--2---:R-:W-:-:S04]  /*6630*/  FFMA R0, R3, R8, -1 ;  /* 0xbf80000003007423 */ /* 0x004fc80000000008 */
[----:B------:R-:W-:-:S04]  /*6640*/  FADD.FTZ R5, -R0, -RZ ;  /* 0x800000ff00057221 */ /* 0x000fc80000010100 */
[----:B------:R-:W-:-:S07]  /*6650*/  FFMA R8, R8, R5, R8 ;  /* 0x0000000508087223 */ /* 0x000fce0000000008 */
.L_x_55:
[----:B------:R-:W-:Y:S05]  /*6660*/  BSYNC B1 ;  /* 0x0000000000017941 */ /* 0x000fea0003800000 */
.L_x_53:
[----:B------:R-:W-:Y:S01]  /*6670*/  FSETP.GEU.AND P0, PT, |R3|, 1.175494350822287508e-38, PT ;  /* 0x008000000300780b */ /* 0x000fe20003f0e200 */
[----:B------:R-:W-:-:S12]  /*6680*/  ULDC UR6, c[0x0][0x600] ;  /* 0x0001800000067ab9 */ /* 0x000fd80000000800 */
[----:B------:R-:W-:-:S04]  /*6690*/  @!P0 FMUL R3, R3, 16777216 ;  /* 0x4b80000003038820 */ /* 0x000fc80000400000 */
[----:B------:R-:W2:Y:S02]  /*66a0*/  MUFU.LG2 R0, R3 ;  /* 0x0000000300007308 */ /* 0x000ea40000000c00 */
[----:B--2---:R-:W-:-:S04]  /*66b0*/  @!P0 FADD R0, R0, -24 ;  /* 0xc1c0000000008421 */ /* 0x004fc80000000000 */
[----:B------:R-:W-:-:S04]  /*66c0*/  FMUL R0, R0, 0.69314718246459960938 ;  /* 0x3f31721800007820 */ /* 0x000fc80000400000 */
[----:B------:R-:W-:-:S07]  /*66d0*/  FFMA R5, R19, UR6, R0 ;  /* 0x0000000613057c23 */ /* 0x000fce0008000000 */
.L_x_52:
[----:B------:R-:W-:Y:S05]  /*66e0*/  BSYNC B0 ;  /* 0x0000000000007941 */ /* 0x000fea0003800000 */
.L_x_51:
[----:B------:R-:W-:Y:S01]  /*66f0*/  FSETP.NE.AND P0, PT, R14, -R15, PT ;  /* 0x8000000f0e00720b */ /* 0x000fe20003f05000 */
[----:B------:R-:W-:Y:S01]  /*6700*/  ULDC UR4, c[0x0][0x608] ;  /* 0x0001820000047ab9 */ /* 0x000fe20000000800 */
[----:B------:R-:W-:Y:S01]  /*6710*/  BSSY B0, `(.L_x_56) ;  /* 0x0000021000007945 */ /* 0x000fe20003800000 */
[----:B------:R-:W-:-:S04]  /*6720*/  FMUL R8, R8, UR4 ;  /* 0x0000000408087c20 */ /* 0x000fc80008400000 */
[-C--:B------:R-:W-:Y:S01]  /*6730*/  FMUL R56, R56, R8.reuse ;  /* 0x0000000838387220 */ /* 0x080fe20000400000 */
[-C--:B------:R-:W-:Y:S01]  /*6740*/  FMUL R57, R57, R8.reuse ;  /* 0x0000000839397220 */ /* 0x080fe20000400000 */
[-C--:B------:R-:W-:Y:S01]  /*6750*/  FMUL R60, R60, R8.reuse ;  /* 0x000000083c3c7220 */ /* 0x080fe20000400000 */
[-C--:B------:R-:W-:Y:S01]  /*6760*/  FMUL R61, R61, R8.reuse ;  /* 0x000000083d3d7220 */ /* 0x080fe20000400000 */
[-C--:B------:R-:W-:Y:S01]  /*6770*/  FMUL R64, R64, R8.reuse ;  /* 0x0000000840407220 */ /* 0x080fe20000400000 */
[-C--:B------:R-:W-:Y:S01]  /*6780*/  FMUL R65, R65, R8.reuse ;  /* 0x0000000841417220 */ /* 0x080fe20000400000 */
[-C--:B------:R-:W-:Y:S01]  /*6790*/  FMUL R68, R68, R8.reuse ;  /* 0x0000000844447220 */ /* 0x080fe20000400000 */
[----:B------:R-:W-:Y:S01]  /*67a0*/  FMUL R69, R69, R8 ;  /* 0x0000000845457220 */ /* 0x000fe20000400000 */
[----:B------:R-:W-:Y:S06]  /*67b0*/  @!P0 BRA `(.L_x_57) ;  /* 0x0000000000588947 */ /* 0x000fec0003800000 */
[----:B------:R-:W-:Y:S01]  /*67c0*/  IADD3 R0, R6, 0x1800000, RZ ;  /* 0x0180000006007810 */ /* 0x000fe20007ffe0ff */
[----:B------:R-:W-:Y:S03]  /*67d0*/  BSSY B1, `(.L_x_58) ;  /* 0x000000d000017945 */ /* 0x000fe60003800000 */
[----:B------:R-:W-:-:S04]  /*67e0*/  LOP3.LUT R0, R0, 0x7f800000, RZ, 0xc0, !PT ;  /* 0x7f80000000007812 */ /* 0x000fc800078ec0ff */
[----:B------:R-:W-:-:S13]  /*67f0*/  ISETP.GT.U32.AND P0, PT, R0, 0x1ffffff, PT ;  /* 0x01ffffff0000780c */ /* 0x000fda0003f04070 */
[----:B------:R-:W-:Y:S05]  /*6800*/  @P0 BRA `(.L_x_59) ;  /* 0x0000000000140947 */ /* 0x000fea0003800000 */
[----:B------:R-:W-:Y:S01]  /*6810*/  IMAD.MOV.U32 R3, RZ, RZ, R6 ;  /* 0x000000ffff037224 */ /* 0x000fe200078e0006 */
[----:B------:R-:W-:-:S07]  /*6820*/  MOV R12, 0x6840 ;  /* 0x00006840000c7802 */ /* 0x000fce0000000f00 */
[----:B-1----:R-:W-:Y:S05]  /*6830*/  CALL.REL.NOINC `($__internal_0_$__cuda_sm20_rcp_rn_f32_slowpath) ;  /* 0x0000001000007944 */ /* 0x002fea0003c00000 */
[----:B------:R-:W-:Y:S01]  /*6840*/  IMAD.MOV.U32 R7, RZ, RZ, R0 ;  /* 0x000000ffff077224 */ /* 0x000fe200078e0000 */
[----:B------:R-:W-:Y:S06]  /*6850*/  BRA `(.L_x_60) ;  /* 0x0000000000107947 */ /* 0x000fec0003800000 */
.L_x_59:
[----:B------:R-:W2:Y:S02]  /*6860*/  MUFU.RCP R7, R6 ;  /* 0x0000000600077308 */ /* 0x000ea40000001000 */
[----:B--2---:R-:W-:-:S04]  /*6870*/  FFMA R0, R6, R7, -1 ;  /* 0xbf80000006007423 */ /* 0x004fc80000000007 */
[----:B------:R-:W-:-:S04]  /*6880*/  FADD.FTZ R0, -R0, -RZ ;  /* 0x800000ff00007221 */ /* 0x000fc80000010100 */
[----:B------:R-:W-:-:S07]  /*6890*/  FFMA R7, R7, R0, R7 ;  /* 0x0000000007077223 */ /* 0x000fce0000000007 */
.L_x_60:
[----:B------:R-:W-:Y:S05]  /*68a0*/  BSYNC B1 ;  /* 0x0000000000017941 */ /* 0x000fea0003800000 */
.L_x_58:
[----:B------:R-:W-:Y:S01]  /*68b0*/  FSETP.GEU.AND P0, PT, |R6|, 1.175494350822287508e-38, PT ;  /* 0x008000000600780b */ /* 0x000fe20003f0e200 */
[----:B------:R-:W-:-:S12]  /*68c0*/  ULDC UR4, c[0x0][0x600] ;  /* 0x0001800000047ab9 */ /* 0x000fd80000000800 */
[----:B------:R-:W-:-:S04]  /*68d0*/  @!P0 FMUL R6, R6, 16777216 ;  /* 0x4b80000006068820 */ /* 0x000fc80000400000 */
[----:B------:R-:W2:Y:S02]  /*68e0*/  MUFU.LG2 R0, R6 ;  /* 0x0000000600007308 */ /* 0x000ea40000000c00 */
[----:B--2---:R-:W-:-:S04]  /*68f0*/  @!P0 FADD R0, R0, -24 ;  /* 0xc1c0000000008421 */ /* 0x004fc80000000000 */
[----:B------:R-:W-:-:S04]  /*6900*/  FMUL R3, R0, 0.69314718246459960938 ;  /* 0x3f31721800037820 */ /* 0x000fc80000400000 */
[----:B------:R-:W-:-:S07]  /*6910*/  FFMA R4, R18, UR4, R3 ;  /* 0x0000000412047c23 */ /* 0x000fce0008000003 */
.L_x_57:
[----:B------:R-:W-:Y:S05]  /*6920*/  BSYNC B0 ;  /* 0x0000000000007941 */ /* 0x000fea0003800000 */
.L_x_56:
[C---:B------:R-:W-:Y:S01]  /*6930*/  LOP3.LUT P0, RZ, R16.reuse, 0x3, RZ, 0xc0, !PT ;  /* 0x0000000310ff7812 */ /* 0x040fe2000780c0ff */
[----:B------:R-:W-:Y:S01]  /*6940*/  ULDC UR4, c[0x0][0x608] ;  /* 0x0001820000047ab9 */ /* 0x000fe20000000800 */
[----:B------:R-:W-:Y:S01]  /*6950*/  LOP3.LUT R17, R16, 0x7f, RZ, 0xc0, !PT ;  /* 0x0000007f10117812 */ /* 0x000fe200078ec0ff */
[----:B------:R-:W-:Y:S01]  /*6960*/  ULDC.64 UR8, c[0x0][0x208] ;  /* 0x0000820000087ab9 */ /* 0x000fe20000000a00 */
[----:B------:R-:W-:Y:S01]  /*6970*/  FMUL R0, R7, UR4 ;  /* 0x0000000407007c20 */ /* 0x000fe20008400000 */
[----:B------:R-:W-:Y:S01]  /*6980*/  BSSY B0, `(.L_x_61) ;  /* 0x0000018000007945 */ /* 0x000fe20003800000 */
[----:B------:R-:W-:-:S07]  /*6990*/  SHF.R.U32.HI R18, RZ, 0x5, R17 ;  /* 0x00000005ff127819 */ /* 0x000fce0000011611 */
[----:B------:R-:W-:Y:S05]  /*69a0*/  @P0 BRA `(.L_x_62) ;  /* 0x0000000000540947 */ /* 0x000fea0003800000 */
[----:B------:R-:W2:Y:S01]  /*69b0*/  S2UR UR4, SR_CTAID.X ;  /* 0x00000000000479c3 */ /* 0x000ea20000002500 */
[----:B------:R-:W-:Y:S01]  /*69c0*/  SHF.R.U32.HI R3, RZ, 0x2, R16 ;  /* 0x00000002ff037819 */ /* 0x000fe20000011610 */
[----:B------:R-:W-:-:S03]  /*69d0*/  IMAD.SHL.U32 R6, R18, 0x10, RZ ;  /* 0x0000001012067824 */ /* 0x000fc600078e00ff */
[----:B------:R-:W-:-:S04]  /*69e0*/  LOP3.LUT R3, R3, 0x7, RZ, 0xc0, !PT ;  /* 0x0000000703037812 */ /* 0x000fc800078ec0ff */
[----:B------:R-:W-:Y:S01]  /*69f0*/  LOP3.LUT R3, R6, 0xfffffff0, R3, 0xe2, !PT ;  /* 0xfffffff006037812 */ /* 0x000fe200078ee203 */
[----:B--2---:R-:W-:-:S03]  /*6a00*/  USHF.L.U32 UR6, UR4, 0x6, URZ ;  /* 0x0000000604067899 */ /* 0x004fc6000800063f */
[----:B------:R-:W-:Y:S02]  /*6a10*/  ULDC.64 UR4, c[0x0][0x688] ;  /* 0x0001a20000047ab9 */ /* 0x000fe40000000a00 */
[----:B------:R-:W-:Y:S02]  /*6a20*/  UIMAD UR4, UR36, UR4, UR6 ;  /* 0x00000004240472a4 */ /* 0x000fe4000f8e0206 */
[----:B------:R-:W-:Y:S02]  /*6a30*/  LOP3.LUT R6, R3, UR6, RZ, 0xfc, !PT ;  /* 0x0000000603067c12 */ /* 0x000fe4000f8efcff */
[----:B------:R-:W-:-:S03]  /*6a40*/  UIMAD UR4, UR37, UR5, UR4 ;  /* 0x00000005250472a4 */ /* 0x000fc6000f8e0204 */
[C---:B------:R-:W-:Y:S01]  /*6a50*/  VIADD R7, R6.reuse, 0x8 ;  /* 0x0000000806077836 */ /* 0x040fe20000000000 */
[----:B------:R-:W-:Y:S02]  /*6a60*/  ULDC UR5, c[0x0][0x288] ;  /* 0x0000a20000057ab9 */ /* 0x000fe40000000800 */
[----:B------:R-:W-:Y:S02]  /*6a70*/  ISETP.GE.U32.AND P0, PT, R6, UR5, PT ;  /* 0x0000000506007c0c */ /* 0x000fe4000bf06070 */
[----:B------:R-:W-:Y:S02]  /*6a80*/  IADD3 R3, P2, R3, UR4, RZ ;  /* 0x0000000403037c10 */ /* 0x000fe4000ff5e0ff */
[----:B------:R-:W-:Y:S01]  /*6a90*/  ISETP.GE.U32.AND P1, PT, R7, UR5, PT ;  /* 0x0000000507007c0c */ /* 0x000fe2000bf26070 */
[----:B------:R-:W-:Y:S01]  /*6aa0*/  ULDC.64 UR4, c[0x0][0x680] ;  /* 0x0001a00000047ab9 */ /* 0x000fe20000000a00 */
[----:B------:R-:W-:Y:S02]  /*6ab0*/  IADD3.X R8, RZ, RZ, RZ, P2, !PT ;  /* 0x000000ffff087210 */ /* 0x000fe400017fe4ff */
[----:B------:R-:W-:-:S04]  /*6ac0*/  LEA R6, P2, R3, UR4, 0x2 ;  /* 0x0000000403067c11 */ /* 0x000fc8000f8410ff */
[----:B------:R-:W-:-:S05]  /*6ad0*/  LEA.HI.X R7, R3, UR5, R8, 0x2, P2 ;  /* 0x0000000503077c11 */ /* 0x000fca00090f1408 */
[----:B------:R2:W-:Y:S04]  /*6ae0*/  @!P0 STG.E desc[UR8][R6.64], R5 ;  /* 0x0000000506008986 */ /* 0x0005e8000c101908 */
[----:B------:R2:W-:Y:S02]  /*6af0*/  @!P1 STG.E desc[UR8][R6.64+0x20], R4 ;  /* 0x0000200406009986 */ /* 0x0005e4000c101908 */
.L_x_62:
[----:B------:R-:W-:Y:S05]  /*6b00*/  BSYNC B0 ;  /* 0x0000000000007941 */ /* 0x000fea0003800000 */
.L_x_61:
[----:B------:R-:W-:Y:S01]  /*6b10*/  ULDC.64 UR4, c[0x0][0x730] ;  /* 0x0001cc0000047ab9 */ /* 0x000fe20000000a00 */
[-C--:B------:R-:W-:Y:S01]  /*6b20*/  FMUL R58, R58, R0.reuse ;  /* 0x000000003a3a7220 */ /* 0x080fe20000400000 */
[----:B------:R-:W-:Y:S01]  /*6b30*/  ISETP.NE.U32.AND P0, PT, RZ, UR4, PT ;  /* 0x00000004ff007c0c */ /* 0x000fe2000bf05070 */
[-C--:B------:R-:W-:Y:S01]  /*6b40*/  FMUL R22, R59, R0.reuse ;  /* 0x000000003b167220 */ /* 0x080fe20000400000 */
[-C--:B------:R-:W-:Y:S01]  /*6b50*/  FMUL R62, R62, R0.reuse ;  /* 0x000000003e3e7220 */ /* 0x080fe20000400000 */
[-C--:B------:R-:W-:Y:S01]  /*6b60*/  FMUL R24, R63, R0.reuse ;  /* 0x000000003f187220 */ /* 0x080fe20000400000 */
[----:B------:R-:W-:Y:S01]  /*6b70*/  ISETP.NE.AND.EX P0, PT, RZ, UR5, PT, P0 ;  /* 0x00000005ff007c0c */ /* 0x000fe2000bf05300 */
[-C--:B------:R-:W-:Y:S01]  /*6b80*/  FMUL R66, R66, R0.reuse ;  /* 0x0000000042427220 */ /* 0x080fe20000400000 */
[-C--:B------:R-:W-:Y:S01]  /*6b90*/  FMUL R26, R67, R0.reuse ;  /* 0x00000000431a7220 */ /* 0x080fe20000400000 */
[-C--:B------:R-:W-:Y:S01]  /*6ba0*/  FMUL R70, R70, R0.reuse ;  /* 0x0000000046467220 */ /* 0x080fe20000400000 */
[----:B------:R-:W-:-:S09]  /*6bb0*/  FMUL R28, R71, R0 ;  /* 0x00000000471c7220 */ /* 0x000fd20000400000 */
[----:B------:R-:W-:Y:S05]  /*6bc0*/  @P0 BRA `(.L_x_63) ;  /* 0x0000000000200947 */ /* 0x000fea0003800000 */
[----:B------:R-:W-:Y:S02]  /*6bd0*/  ULDC.64 UR4, c[0x0][0x728] ;  /* 0x0001ca0000047ab9 */ /* 0x000fe40000000a00 */
[----:B------:R-:W-:-:S04]  /*6be0*/  ISETP.NE.U32.AND P0, PT, RZ, UR4, PT ;  /* 0x00000004ff007c0c */ /* 0x000fc8000bf05070 */
[----:B------:R-:W-:-:S13]  /*6bf0*/  ISETP.NE.AND.EX P0, PT, RZ, UR5, PT, P0 ;  /* 0x00000005ff007c0c */ /* 0x000fda000bf05300 */
[----:B------:R-:W-:Y:S05]  /*6c00*/  @!P0 BRA `(.L_x_64) ;  /* 0x00000000000c8947 */ /* 0x000fea0003800000 */
[----:B--2---:R-:W2:Y:S02]  /*6c10*/  LDC.64 R4, c[0x0][0x728] ;  /* 0x0001ca00ff047b82 */ /* 0x004ea40000000a00 */
[----:B--2---:R3:W5:Y:S01]  /*6c20*/  LDG.E R4, desc[UR8][R4.64] ;  /* 0x0000000804047981 */ /* 0x004762000c1e1900 */
[----:B------:R-:W-:Y:S05]  /*6c30*/  BRA `(.L_x_63) ;  /* 0x0000000000047947 */ /* 0x000fea0003800000 */
.L_x_64:
[----:B--2---:R-:W4:Y:S02]  /*6c40*/  LDC R4, c[0x0][0x720] ;  /* 0x0001c800ff047b82 */ /* 0x004f240000000800 */
.L_x_63:
[----:B------:R-:W-:Y:S01]  /*6c50*/  MOV R0, RZ ;  /* 0x000000ff00007202 */ /* 0x000fe20000000f00 */
[----:B----45:R-:W-:-:S03]  /*6c60*/  IMAD.MOV.U32 R19, RZ, RZ, R4 ;  /* 0x000000ffff137224 */ /* 0x030fc600078e0004 */
[----:B------:R-:W-:-:S13]  /*6c70*/  LOP3.LUT P0, RZ, R0, 0x1bf, RZ, 0xc0, !PT ;  /* 0x000001bf00ff7812 */ /* 0x000fda000780c0ff */
[----:B------:R-:W-:Y:S05]  /*6c80*/  @!P0 BRA `(.L_x_65) ;  /* 0x0000000000408947 */ /* 0x000fea0003800000 */
[----:B------:R-:W-:Y:S01]  /*6c90*/  MOV R0, 0x0 ;  /* 0x0000000000007802 */ /* 0x000fe20000000f00 */
[----:B------:R-:W-:Y:S01]  /*6ca0*/  ULDC.64 UR4, c[0x4][0x68] ;  /* 0x01001a0000047ab9 */ /* 0x000fe20000000a00 */
[----:B------:R-:W-:Y:S01]  /*6cb0*/  ULDC.64 UR6, c[0x4][0x8] ;  /* 0x0100020000067ab9 */ /* 0x000fe20000000a00 */
[----:B--2---:R-:W-:Y:S01]  /*6cc0*/  IMAD.U32 R4, RZ, RZ, UR4 ;  /* 0x00000004ff047e24 */ /* 0x004fe2000f8e00ff */
[----:B------:R2:W4:Y:S01]  /*6cd0*/  LDC.64 R14, c[0x4][R0] ;  /* 0x01000000000e7b82 */ /* 0x0005220000000a00 */
[----:B---3--:R-:W-:Y:S01]  /*6ce0*/  IMAD.U32 R5, RZ, RZ, UR5 ;  /* 0x00000005ff057e24 */ /* 0x008fe2000f8e00ff */
[----:B------:R-:W-:Y:S01]  /*6cf0*/  ULDC.64 UR4, c[0x4][0x70] ;  /* 0x01001c0000047ab9 */ /* 0x000fe20000000a00 */
[----:B------:R-:W-:Y:S01]  /*6d00*/  IMAD.U32 R10, RZ, RZ, UR6 ;  /* 0x00000006ff0a7e24 */ /* 0x000fe2000f8e00ff */
[----:B------:R-:W-:Y:S01]  /*6d10*/  MOV R7, UR5 ;  /* 0x0000000500077c02 */ /* 0x000fe20008000f00 */
[----:B------:R-:W-:Y:S01]  /*6d20*/  IMAD.U32 R6, RZ, RZ, UR4 ;  /* 0x00000004ff067e24 */ /* 0x000fe2000f8e00ff */
[----:B------:R-:W-:Y:S01]  /*6d30*/  MOV R13, RZ ;  /* 0x000000ff000d7202 */ /* 0x000fe20000000f00 */
[----:B------:R-:W-:-:S02]  /*6d40*/  IMAD.U32 R11, RZ, RZ, UR7 ;  /* 0x00000007ff0b7e24 */ /* 0x000fc4000f8e00ff */
[----:B------:R-:W-:Y:S02]  /*6d50*/  IMAD.MOV.U32 R8, RZ, RZ, 0x70 ;  /* 0x00000070ff087424 */ /* 0x000fe400078e00ff */
[----:B--2---:R-:W-:-:S07]  /*6d60*/  IMAD.MOV.U32 R12, RZ, RZ, 0x1 ;  /* 0x00000001ff0c7424 */ /* 0x004fce00078e00ff */
[----:B-1----:R-:W-:-:S07]  /*6d70*/  LEPC R20, `(.L_x_65) ;  /* 0x000000001014794e */ /* 0x002fce0000000000 */
[----:B----4-:R-:W-:Y:S05]  /*6d80*/  CALL.ABS.NOINC R14 ;  /* 0x000000000e007343 */ /* 0x010fea0003c00000 */
.L_x_65:
        /* <DEDUP_REMOVED lines=9> */
[----:B------:R-:W-:Y:S01]  /*6e20*/  MOV R10, UR6 ;  /* 0x00000006000a7c02 */ /* 0x000fe20008000f00 */
[----:B------:R-:W-:Y:S02]  /*6e30*/  IMAD.U32 R6, RZ, RZ, UR4 ;  /* 0x00000004ff067e24 */ /* 0x000fe4000f8e00ff */
[----:B------:R-:W-:-:S02]  /*6e40*/  IMAD.U32 R7, RZ, RZ, UR5 ;  /* 0x00000005ff077e24 */ /* 0x000fc4000f8e00ff */
[----:B------:R-:W-:Y:S02]  /*6e50*/  IMAD.U32 R11, RZ, RZ, UR7 ;  /* 0x00000007ff0b7e24 */ /* 0x000fe4000f8e00ff */
[----:B------:R-:W-:Y:S02]  /*6e60*/  IMAD.MOV.U32 R8, RZ, RZ, 0x70 ;  /* 0x00000070ff087424 */ /* 0x000fe400078e00ff */
[----:B------:R-:W-:Y:S02]  /*6e70*/  IMAD.MOV.U32 R12, RZ, RZ, 0x1 ;  /* 0x00000001ff0c7424 */ /* 0x000fe400078e00ff */
[----:B--2---:R-:W-:-:S07]  /*6e80*/  IMAD.MOV.U32 R13, RZ, RZ, RZ ;  /* 0x000000ffff0d7224 */ /* 0x004fce00078e00ff */
[----:B-1----:R-:W-:-:S07]  /*6e90*/  LEPC R20, `(.L_x_66) ;  /* 0x000000001014794e */ /* 0x002fce0000000000 */
[----:B----4-:R-:W-:Y:S05]  /*6ea0*/  CALL.ABS.NOINC R14 ;  /* 0x000000000e007343 */ /* 0x010fea0003c00000 */
.L_x_66:
[----:B------:R-:W-:Y:S01]  /*6eb0*/  ULDC.64 UR4, c[0x0][0x730] ;  /* 0x0001cc0000047ab9 */ /* 0x000fe20000000a00 */
[----:B------:R-:W-:Y:S01]  /*6ec0*/  SHF.L.U32 R0, R16, 0x5, RZ ;  /* 0x0000000510007819 */ /* 0x000fe200000006ff */
[----:B------:R-:W-:Y:S01]  /*6ed0*/  VIADD R17, R17, 0x1f ;  /* 0x0000001f11117836 */ /* 0x000fe20000000000 */
[----:B------:R-:W-:Y:S02]  /*6ee0*/  ISETP.NE.U32.AND P0, PT, RZ, UR4, PT ;  /* 0x00000004ff007c0c */ /* 0x000fe4000bf05070 */
[----:B--2---:R-:W-:Y:S02]  /*6ef0*/  SHF.R.U32.HI R4, RZ, 0x1, R16 ;  /* 0x00000001ff047819 */ /* 0x004fe40000011610 */
[----:B------:R-:W-:Y:S02]  /*6f00*/  ISETP.NE.AND.EX P0, PT, RZ, UR5, PT, P0 ;  /* 0x00000005ff007c0c */ /* 0x000fe4000bf05300 */
[C---:B---3--:R-:W-:Y:S02]  /*6f10*/  LOP3.LUT R5, R0.reuse, 0xc0, RZ, 0xc0, !PT ;  /* 0x000000c000057812 */ /* 0x048fe400078ec0ff */
[----:B------:R-:W-:-:S02]  /*6f20*/  LOP3.LUT R3, R0, 0x20, RZ, 0xc0, !PT ;  /* 0x0000002000037812 */ /* 0x000fc400078ec0ff */
[----:B------:R-:W-:Y:S01]  /*6f30*/  LOP3.LUT R5, R5, 0x8, R4, 0xf8, !PT ;  /* 0x0000000805057812 */ /* 0x000fe200078ef804 */
[----:B------:R-:W-:Y:S01]  /*6f40*/  IMAD.SHL.U32 R4, R16, 0x4, RZ ;  /* 0x0000000410047824 */ /* 0x000fe200078e00ff */
[----:B------:R-:W-:Y:S01]  /*6f50*/  ISETP.GT.U32.AND P1, PT, R17, 0x3e, PT ;  /* 0x0000003e1100780c */ /* 0x000fe20003f24070 */
[----:B------:R-:W-:Y:S01]  /*6f60*/  IMAD R3, R18, 0x200, R3 ;  /* 0x0000020012037824 */ /* 0x000fe200078e0203 */
[----:B------:R-:W-:Y:S02]  /*6f70*/  LOP3.LUT R0, R0, 0x100, RZ, 0xc0, !PT ;  /* 0x0000010000007812 */ /* 0x000fe400078ec0ff */
[----:B------:R-:W-:Y:S01]  /*6f80*/  LOP3.LUT R4, R5, 0x18, R4, 0x78, !PT ;  /* 0x0000001805047812 */ /* 0x000fe200078e7804 */
[----:B------:R-:W2:Y:S01]  /*6f90*/  @P0 LDC R19, c[0x0][0x720] ;  /* 0x0001c800ff130b82 */ /* 0x000ea20000000800 */
[----:B------:R-:W-:Y:S02]  /*6fa0*/  LOP3.LUT P0, RZ, R16, 0x4, RZ, 0xc0, !PT ;  /* 0x0000000410ff7812 */ /* 0x000fe4000780c0ff */
[----:B------:R-:W-:-:S05]  /*6fb0*/  IADD3 R11, R4, R3, R0 ;  /* 0x00000003040b7210 */ /* 0x000fca0007ffe000 */
[----:B------:R-:W-:Y:S02]  /*6fc0*/  IMAD R11, R11, 0x2, R2 ;  /* 0x000000020b0b7824 */ /* 0x000fe400078e0202 */
[-C--:B--2---:R-:W-:Y:S01]  /*6fd0*/  FMUL R5, R58, R19.reuse ;  /* 0x000000133a057220 */ /* 0x084fe20000400000 */
[-C--:B------:R-:W-:Y:S01]  /*6fe0*/  FMUL R0, R22, R19.reuse ;  /* 0x0000001316007220 */ /* 0x080fe20000400000 */
        /* <DEDUP_REMOVED lines=14> */
[----:B------:R-:W-:-:S02]  /*70d0*/  F2FP.F16.F32.PACK_AB R5, R0, R5 ;  /* 0x000000050005723e */ /* 0x000fc400000000ff */
[----:B------:R-:W-:Y:S02]  /*70e0*/  F2FP.F16.F32.PACK_AB R64, R65, R64 ;  /* 0x000000404140723e */ /* 0x000fe400000000ff */
[----:B------:R-:W-:Y:S02]  /*70f0*/  F2FP.F16.F32.PACK_AB R4, R57, R4 ;  /* 0x000000043904723e */ /* 0x000fe400000000ff */
[----:B------:R-:W-:Y:S02]  /*7100*/  F2FP.F16.F32.PACK_AB R6, R61, R6 ;  /* 0x000000063d06723e */ /* 0x000fe400000000ff */
[----:B------:R-:W-:Y:S02]  /*7110*/  F2FP.F16.F32.PACK_AB R7, R8, R7 ;  /* 0x000000070807723e */ /* 0x000fe400000000ff */
[----:B------:R-:W-:Y:S02]  /*7120*/  F2FP.F16.F32.PACK_AB R65, R10, R3 ;  /* 0x000000030a41723e */ /* 0x000fe400000000ff */
[----:B------:R-:W-:-:S02]  /*7130*/  F2FP.F16.F32.PACK_AB R66, R69, R68 ;  /* 0x000000444542723e */ /* 0x000fc400000000ff */
[----:B------:R-:W-:Y:S02]  /*7140*/  F2FP.F16.F32.PACK_AB R67, R12, R9 ;  /* 0x000000090c43723e */ /* 0x000fe400000000ff */
[----:B------:R-:W-:Y:S01]  /*7150*/  IADD3 R0, R11, 0x20, RZ ;  /* 0x000000200b007810 */ /* 0x000fe20007ffe0ff */
[----:B------:R-:W-:Y:S06]  /*7160*/  @P1 BRA `(.L_x_67) ;  /* 0x0000000000041947 */ /* 0x000fec0003800000 */
[----:B------:R-:W-:-:S04]  /*7170*/  DEPBAR.LE SB0, 0x0 ;  /* 0x000080000000791a */ /* 0x000fc80000000000 */
.L_x_67:
[----:B------:R-:W-:Y:S05]  /*7180*/  WARPSYNC.ALL ;  /* 0x0000000000007948 */ /* 0x000fea0003800000 */
[----:B------:R-:W-:Y:S01]  /*7190*/  BAR.SYNC.DEFER_BLOCKING 0x1, 0x80 ;  /* 0x0042000000007b1d */ /* 0x000fe20000010000 */
[----:B------:R-:W-:-:S05]  /*71a0*/  @P0 VIADD R0, R11, 0xffffffe0 ;  /* 0xffffffe00b000836 */ /* 0x000fca0000000000 */
[----:B------:R-:W-:Y:S01]  /*71b0*/  BSSY B0, `(.L_x_68) ;  /* 0x0000016000007945 */ /* 0x000fe20003800000 */
[----:B------:R2:W-:Y:S04]  /*71c0*/  STSM.16.M88.4 [R11], R4 ;  /* 0x000000040b007844 */ /* 0x0005e80000000200 */
[----:B------:R2:W-:Y:S01]  /*71d0*/  STSM.16.M88.4 [R0], R64 ;  /* 0x0000004000007844 */ /* 0x0005e20000000200 */
[----:B------:R-:W-:Y:S01]  /*71e0*/  @!PT LDS RZ, [RZ] ;  /* 0x00000000fffff984 */ /* 0x000fe20000000800 */
[----:B------:R-:W-:Y:S01]  /*71f0*/  @!PT LDS RZ, [RZ] ;  /* 0x00000000fffff984 */ /* 0x000fe20000000800 */
[----:B------:R-:W-:Y:S01]  /*7200*/  @!PT LDS RZ, [RZ] ;  /* 0x00000000fffff984 */ /* 0x000fe20000000800 */
[----:B------:R-:W-:Y:S01]  /*7210*/  @!PT LDS RZ, [RZ] ;  /* 0x00000000fffff984 */ /* 0x000fe20000000800 */
[----:B------:R3:W-:Y:S06]  /*7220*/  MEMBAR.ALL.CTA ;  /* 0x0000000000007992 */ /* 0x0007ec0000008000 */
[----:B---3--:R-:W3:Y:S02]  /*7230*/  FENCE.VIEW.ASYNC.S ;  /* 0x00000000000073c6 */ /* 0x008ee40000000000 */
[----:B---3--:R-:W-:Y:S06]  /*7240*/  BAR.SYNC.DEFER_BLOCKING 0x1, 0x80 ;  /* 0x0042000000007b1d */ /* 0x008fec0000010000 */
[----:B------:R-:W-:Y:S05]  /*7250*/  @P1 BRA `(.L_x_69) ;  /* 0x00000000002c1947 */ /* 0x000fea0003800000 */
[----:B------:R-:W3:Y:S01]  /*7260*/  S2UR UR10, SR_CTAID.X ;  /* 0x00000000000a79c3 */ /* 0x000ee20000002500 */
[----:B------:R-:W-:Y:S01]  /*7270*/  ULDC.64 UR4, c[0x0][0x198] ;  /* 0x0000660000047ab9 */ /* 0x000fe20000000a00 */
[----:B------:R-:W-:Y:S01]  /*7280*/  R2UR UR8, R2 ;  /* 0x00000000020872ca */ /* 0x000fe200000e0000 */
[----:B------:R-:W-:Y:S01]  /*7290*/  UIADD3 UR4, UP0, UR4, 0x670, URZ ;  /* 0x0000067004047890 */ /* 0x000fe2000ff1e03f */
[----:B------:R-:W-:Y:S01]  /*72a0*/  UMOV UR9, URZ ;  /* 0x0000003f00097c82 */ /* 0x000fe20008000000 */
[----:B------:R-:W-:Y:S02]  /*72b0*/  UMOV UR11, UR36 ;  /* 0x00000024000b7c82 */ /* 0x000fe40008000000 */
[----:B------:R-:W-:Y:S01]  /*72c0*/  UIADD3.X UR5, URZ, UR5, URZ, UP0, !UPT ;  /* 0x000000053f057290 */ /* 0x000fe200087fe43f */
[----:B------:R-:W-:Y:S01]  /*72d0*/  UMOV UR12, UR37 ;  /* 0x00000025000c7c82 */ /* 0x000fe20008000000 */
[----:B---3--:R-:W-:-:S09]  /*72e0*/  USHF.L.U32 UR10, UR10, 0x6, URZ ;  /* 0x000000060a0a7899 */ /* 0x008fd2000800063f */
[----:B------:R3:W-:Y:S02]  /*72f0*/  UTMASTG.4D [UR8], [UR4] ;  /* 0x00000008040073b5 */ /* 0x0007e40008018000 */
[----:B---3--:R0:W-:Y:S02]  /*7300*/  UTMACMDFLUSH ;  /* 0x00000000000079b7 */ /* 0x0081e40000000000 */
.L_x_69:
[----:B------:R-:W-:Y:S05]  /*7310*/  BSYNC B0 ;  /* 0x0000000000007941 */ /* 0x000fea0003800000 */
.L_x_68:
[----:B------:R-:W-:-:S04]  /*7320*/  DEPBAR.LE SB0, 0x0 ;  /* 0x000080000000791a */ /* 0x000fc80000000000 */
[----:B------:R-:W-:Y:S05]  /*7330*/  EXIT ;  /* 0x000000000000794d */ /* 0x000fea0003800000 */
.L_x_7:
[----:B-1----:R1:W2:Y:S02]  /*7340*/  SYNCS.PHASECHK.TRANS64.TRYWAIT P2, [R3+URZ+0x5048], R2 ;  /* 0x00504802030075a7 */ /* 0x0022a4000804017f */
[----:B--2---:R-:W-:Y:S05]  /*7350*/  @!P2 NANOSLEEP.SYNCS 0x989680 ;  /* 0x009896800000a95d */ /* 0x004fea0003900000 */
[----:B------:R-:W2:Y:S02]  /*7360*/  @!P2 SYNCS.PHASECHK.TRANS64 P2, [R3+URZ+0x5048], R2 ;  /* 0x005048020300a5a7 */ /* 0x000ea4000804007f */
[----:B--2---:R-:W-:Y:S05]  /*7370*/  @!P2 BRA `(.L_x_7) ;  /* 0xfffffffc00f0a947 */ /* 0x004fea000383ffff */
[----:B------:R-:W-:Y:S05]  /*7380*/  BRA `(.L_x_70) ;  /* 0xffffff9000c87947 */ /* 0x000fea000383ffff */
.L_x_12:
[----:B-1----:R1:W2:Y:S02]  /*7390*/  SYNCS.PHASECHK.TRANS64.TRYWAIT P1, [R2+URZ+0x5020], R3 ;  /* 0x00502003020075a7 */ /* 0x0022a4000802017f */
[----:B--2---:R-:W-:Y:S05]  /*73a0*/  @!P1 NANOSLEEP.SYNCS 0x989680 ;  /* 0x009896800000995d */ /* 0x004fea0003900000 */
[----:B------:R-:W2:Y:S02]  /*73b0*/  @!P1 SYNCS.PHASECHK.TRANS64 P1, [R2+URZ+0x5020], R3 ;  /* 0x00502003020095a7 */ /* 0x000ea4000802007f */
[----:B--2---:R-:W-:Y:S05]  /*73c0*/  @!P1 BRA `(.L_x_12) ;  /* 0xfffffffc00f09947 */ /* 0x004fea000383ffff */
[----:B------:R-:W-:Y:S05]  /*73d0*/  BRA `(.L_x_71) ;  /* 0xffffff9400687947 */ /* 0x000fea000383ffff */
.L_x_14:
[----:B-1----:R1:W2:Y:S02]  /*73e0*/  SYNCS.PHASECHK.TRANS64.TRYWAIT P1, [R2+URZ+0x5020], R3 ;  /* 0x00502003020075a7 */ /* 0x0022a4000802017f */
[----:B--2---:R-:W-:Y:S05]  /*73f0*/  @!P1 NANOSLEEP.SYNCS 0x989680 ;  /* 0x009896800000995d */ /* 0x004fea0003900000 */
[----:B------:R-:W2:Y:S02]  /*7400*/  @!P1 SYNCS.PHASECHK.TRANS64 P1, [R2+URZ+0x5020], R3 ;  /* 0x00502003020095a7 */ /* 0x000ea4000802007f */
[----:B--2---:R-:W-:Y:S05]  /*7410*/  @!P1 BRA `(.L_x_14) ;  /* 0xfffffffc00f09947 */ /* 0x004fea000383ffff */
[----:B------:R-:W-:Y:S05]  /*7420*/  BRA `(.L_x_72) ;  /* 0xffffff9400c07947 */ /* 0x000fea000383ffff */
.L_x_17:
[----:B-1----:R1:W2:Y:S02]  /*7430*/  SYNCS.PHASECHK.TRANS64.TRYWAIT P1, [R3+URZ+0x5020], R4 ;  /* 0x00502004030075a7 */ /* 0x0022a4000802017f */
[----:B--2---:R-:W-:Y:S05]  /*7440*/  @!P1 NANOSLEEP.SYNCS 0x989680 ;  /* 0x009896800000995d */ /* 0x004fea0003900000 */
[----:B------:R-:W2:Y:S02]  /*7450*/  @!P1 SYNCS.PHASECHK.TRANS64 P1, [R3+URZ+0x5020], R4 ;  /* 0x00502004030095a7 */ /* 0x000ea4000802007f */
[----:B--2---:R-:W-:Y:S05]  /*7460*/  @!P1 BRA `(.L_x_17) ;  /* 0xfffffffc00f09947 */ /* 0x004fea000383ffff */
[----:B------:R-:W-:Y:S05]  /*7470*/  BRA `(.L_x_73) ;  /* 0xffffff9800347947 */ /* 0x000fea000383ffff */
.L_x_19:
[----:B-1----:R1:W2:Y:S02]  /*7480*/  SYNCS.PHASECHK.TRANS64.TRYWAIT P1, [R3+URZ+0x5020], R2 ;  /* 0x00502002030075a7 */ /* 0x0022a4000802017f */
[----:B--2---:R-:W-:Y:S05]  /*7490*/  @!P1 NANOSLEEP.SYNCS 0x989680 ;  /* 0x009896800000995d */ /* 0x004fea0003900000 */
[----:B------:R-:W2:Y:S02]  /*74a0*/  @!P1 SYNCS.PHASECHK.TRANS64 P1, [R3+URZ+0x5020], R2 ;  /* 0x00502002030095a7 */ /* 0x000ea4000802007f */
[----:B--2---:R-:W-:Y:S05]  /*74b0*/  @!P1 BRA `(.L_x_19) ;  /* 0xfffffffc00f09947 */ /* 0x004fea000383ffff */
[----:B------:R-:W-:Y:S05]  /*74c0*/  BRA `(.L_x_74) ;  /* 0xffffff9800a47947 */ /* 0x000fea000383ffff */
.L_x_21:
[----:B-1----:R1:W2:Y:S02]  /*74d0*/  SYNCS.PHASECHK.TRANS64.TRYWAIT P1, [R2+URZ+0x5040], R57 ;  /* 0x00504039020075a7 */ /* 0x0022a4000802017f */
[----:B--2---:R-:W-:Y:S05]  /*74e0*/  @!P1 NANOSLEEP.SYNCS 0x989680 ;  /* 0x009896800000995d */ /* 0x004fea0003900000 */
[----:B------:R-:W2:Y:S02]  /*74f0*/  @!P1 SYNCS.PHASECHK.TRANS64 P1, [R2+URZ+0x5040], R57 ;  /* 0x00504039020095a7 */ /* 0x000ea4000802007f */
[----:B--2---:R-:W-:Y:S05]  /*7500*/  @!P1 BRA `(.L_x_21) ;  /* 0xfffffffc00f09947 */ /* 0x004fea000383ffff */
[----:B------:R-:W-:Y:S05]  /*7510*/  BRA `(.L_x_75) ;  /* 0xffffff9c001c7947 */ /* 0x000fea000383ffff */
.L_x_22:
[----:B--2---:R2:W3:Y:S02]  /*7520*/  SYNCS.PHASECHK.TRANS64.TRYWAIT P1, [R2+URZ+0x5000], R57 ;  /* 0x00500039020075a7 */ /* 0x0044e4000802017f */
[----:B---3--:R-:W-:Y:S05]  /*7530*/  @!P1 NANOSLEEP.SYNCS 0x989680 ;  /* 0x009896800000995d */ /* 0x008fea0003900000 */
[----:B------:R-:W3:Y:S02]  /*7540*/  @!P1 SYNCS.PHASECHK.TRANS64 P1, [R2+URZ+0x5000], R57 ;  /* 0x00500039020095a7 */ /* 0x000ee4000802007f */
[----:B---3--:R-:W-:Y:S05]  /*7550*/  @!P1 BRA `(.L_x_22) ;  /* 0xfffffffc00f09947 */ /* 0x008fea000383ffff */
[----:B------:R-:W-:Y:S05]  /*7560*/  BRA `(.L_x_76) ;  /* 0xffffff9c00287947 */ /* 0x000fea000383ffff */
.L_x_23:
[----:B----4-:R4:W1:Y:S02]  /*7570*/  SYNCS.PHASECHK.TRANS64.TRYWAIT P6, [R2+URZ+0x5008], R57 ;  /* 0x00500839020075a7 */ /* 0x01086400080c017f */
[----:B-1----:R-:W-:Y:S05]  /*7580*/  @!P6 NANOSLEEP.SYNCS 0x989680 ;  /* 0x009896800000e95d */ /* 0x002fea0003900000 */
[----:B------:R-:W1:Y:S02]  /*7590*/  @!P6 SYNCS.PHASECHK.TRANS64 P6, [R2+URZ+0x5008], R57 ;  /* 0x005008390200e5a7 */ /* 0x000e6400080c007f */
[----:B-1----:R-:W-:Y:S05]  /*75a0*/  @!P6 BRA `(.L_x_23) ;  /* 0xfffffffc00f0e947 */ /* 0x002fea000383ffff */
[----:B------:R-:W-:Y:S05]  /*75b0*/  BRA `(.L_x_77) ;  /* 0xffffffa800647947 */ /* 0x000fea000383ffff */
.L_x_25:
[----:B--2---:R2:W3:Y:S02]  /*75c0*/  SYNCS.PHASECHK.TRANS64.TRYWAIT P2, [R19+URZ+0x5000], R14 ;  /* 0x0050000e130075a7 */ /* 0x0044e4000804017f */
[----:B---3--:R-:W-:Y:S05]  /*75d0*/  @!P2 NANOSLEEP.SYNCS 0x989680 ;  /* 0x009896800000a95d */ /* 0x008fea0003900000 */
[----:B------:R-:W3:Y:S02]  /*75e0*/  @!P2 SYNCS.PHASECHK.TRANS64 P2, [R19+URZ+0x5000], R14 ;  /* 0x0050000e1300a5a7 */ /* 0x000ee4000804007f */
[----:B---3--:R-:W-:Y:S05]  /*75f0*/  @!P2 BRA `(.L_x_25) ;  /* 0xfffffffc00f0a947 */ /* 0x008fea000383ffff */
[----:B------:R-:W-:Y:S05]  /*7600*/  BRA `(.L_x_78) ;  /* 0xffffffb400087947 */ /* 0x000fea000383ffff */
.L_x_28:
[----:B--2---:R2:W3:Y:S02]  /*7610*/  SYNCS.PHASECHK.TRANS64.TRYWAIT P3, [R14+URZ+0x5020], R19 ;  /* 0x005020130e0075a7 */ /* 0x0044e4000806017f */
[----:B---3--:R-:W-:Y:S05]  /*7620*/  @!P3 NANOSLEEP.SYNCS 0x989680 ;  /* 0x009896800000b95d */ /* 0x008fea0003900000 */
[----:B------:R-:W3:Y:S02]  /*7630*/  @!P3 SYNCS.PHASECHK.TRANS64 P3, [R14+URZ+0x5020], R19 ;  /* 0x005020130e00b5a7 */ /* 0x000ee4000806007f */
[----:B---3--:R-:W-:Y:S05]  /*7640*/  @!P3 BRA `(.L_x_28) ;  /* 0xfffffffc00f0b947 */ /* 0x008fea000383ffff */
[----:B------:R-:W-:Y:S05]  /*7650*/  BRA `(.L_x_79) ;  /* 0xffffffb400487947 */ /* 0x000fea000383ffff */
.L_x_30:
[----:B-1----:R1:W2:Y:S02]  /*7660*/  SYNCS.PHASECHK.TRANS64.TRYWAIT P4, [R20+URZ+0x5000], R73 ;  /* 0x00500049140075a7 */ /* 0x0022a4000808017f */
[----:B--2---:R-:W-:Y:S05]  /*7670*/  @!P4 NANOSLEEP.SYNCS 0x989680 ;  /* 0x009896800000c95d */ /* 0x004fea0003900000 */
[----:B------:R-:W2:Y:S02]  /*7680*/  @!P4 SYNCS.PHASECHK.TRANS64 P4, [R20+URZ+0x5000], R73 ;  /* 0x005000491400c5a7 */ /* 0x000ea4000808007f */
[----:B--2---:R-:W-:Y:S05]  /*7690*/  @!P4 BRA `(.L_x_30) ;  /* 0xfffffffc00f0c947 */ /* 0x004fea000383ffff */
[----:B------:R-:W-:Y:S05]  /*76a0*/  BRA `(.L_x_80) ;  /* 0xffffffb800b47947 */ /* 0x000fea000383ffff */
.L_x_34:
[----:B-1----:R1:W2:Y:S02]  /*76b0*/  SYNCS.PHASECHK.TRANS64.TRYWAIT P2, [R14+URZ+0x5020], R21 ;  /* 0x005020150e0075a7 */ /* 0x0022a4000804017f */
[----:B--2---:R-:W-:Y:S05]  /*76c0*/  @!P2 NANOSLEEP.SYNCS 0x989680 ;  /* 0x009896800000a95d */ /* 0x004fea0003900000 */
[----:B------:R-:W2:Y:S02]  /*76d0*/  @!P2 SYNCS.PHASECHK.TRANS64 P2, [R14+URZ+0x5020], R21 ;  /* 0x005020150e00a5a7 */ /* 0x000ea4000804007f */
[----:B--2---:R-:W-:Y:S05]  /*76e0*/  @!P2 BRA `(.L_x_34) ;  /* 0xfffffffc00f0a947 */ /* 0x004fea000383ffff */
[----:B------:R-:W-:Y:S05]  /*76f0*/  BRA `(.L_x_81) ;  /* 0xffffffc800dc7947 */ /* 0x000fea000383ffff */
.L_x_38:
[----:B-1----:R1:W2:Y:S02]  /*7700*/  SYNCS.PHASECHK.TRANS64.TRYWAIT P1, [R19+URZ+0x5000], R18 ;  /* 0x00500012130075a7 */ /* 0x0022a4000802017f */
[----:B--2---:R-:W-:Y:S05]  /*7710*/  @!P1 NANOSLEEP.SYNCS 0x989680 ;  /* 0x009896800000995d */ /* 0x004fea0003900000 */
[----:B------:R-:W2:Y:S02]  /*7720*/  @!P1 SYNCS.PHASECHK.TRANS64 P1, [R19+URZ+0x5000], R18 ;  /* 0x00500012130095a7 */ /* 0x000ea4000802007f */
[----:B--2---:R-:W-:Y:S05]  /*7730*/  @!P1 BRA `(.L_x_38) ;  /* 0xfffffffc00f09947 */ /* 0x004fea000383ffff */
[----:B------:R-:W-:Y:S05]  /*7740*/  BRA `(.L_x_82) ;  /* 0xffffffcc00787947 */ /* 0x000fea000383ffff */
.L_x_41:
[----:B-1----:R1:W2:Y:S02]  /*7750*/  SYNCS.PHASECHK.TRANS64.TRYWAIT P2, [R18+URZ+0x5020], R19 ;  /* 0x00502013120075a7 */ /* 0x0022a4000804017f */
[----:B--2---:R-:W-:Y:S05]  /*7760*/  @!P2 NANOSLEEP.SYNCS 0x989680 ;  /* 0x009896800000a95d */ /* 0x004fea0003900000 */
[----:B------:R-:W2:Y:S02]  /*7770*/  @!P2 SYNCS.PHASECHK.TRANS64 P2, [R18+URZ+0x5020], R19 ;  /* 0x005020131200a5a7 */ /* 0x000ea4000804007f */
[----:B--2---:R-:W-:Y:S05]  /*7780*/  @!P2 BRA `(.L_x_41) ;  /* 0xfffffffc00f0a947 */ /* 0x004fea000383ffff */
[----:B------:R-:W-:Y:S05]  /*7790*/  BRA `(.L_x_83) ;  /* 0xffffffcc00c47947 */ /* 0x000fea000383ffff */
.L_x_44:
[----:B--2---:R2:W4:Y:S02]  /*77a0*/  SYNCS.PHASECHK.TRANS64.TRYWAIT P2, [R72+URZ+0x5000], R73 ;  /* 0x00500049480075a7 */ /* 0x004524000804017f */
[----:B----4-:R-:W-:Y:S05]  /*77b0*/  @!P2 NANOSLEEP.SYNCS 0x989680 ;  /* 0x009896800000a95d */ /* 0x010fea0003900000 */
[----:B------:R-:W4:Y:S02]  /*77c0*/  @!P2 SYNCS.PHASECHK.TRANS64 P2, [R72+URZ+0x5000], R73 ;  /* 0x005000494800a5a7 */ /* 0x000f24000804007f */
[----:B----4-:R-:W-:Y:S05]  /*77d0*/  @!P2 BRA `(.L_x_44) ;  /* 0xfffffffc00f0a947 */ /* 0x010fea000383ffff */
[----:B------:R-:W-:Y:S05]  /*77e0*/  BRA `(.L_x_84) ;  /* 0xffffffd8004c7947 */ /* 0x000fea000383ffff */
.L_x_48:
[----:B-1----:R1:W2:Y:S02]  /*77f0*/  SYNCS.PHASECHK.TRANS64.TRYWAIT P1, [R6+URZ+0x5020], R21 ;  /* 0x00502015060075a7 */ /* 0x0022a4000802017f */
[----:B--2---:R-:W-:Y:S05]  /*7800*/  @!P1 NANOSLEEP.SYNCS 0x989680 ;  /* 0x009896800000995d */ /* 0x004fea0003900000 */
[----:B------:R-:W2:Y:S02]  /*7810*/  @!P1 SYNCS.PHASECHK.TRANS64 P1, [R6+URZ+0x5020], R21 ;  /* 0x00502015060095a7 */ /* 0x000ea4000802007f */
[----:B--2---:R-:W-:Y:S05]  /*7820*/  @!P1 BRA `(.L_x_48) ;  /* 0xfffffffc00f09947 */ /* 0x004fea000383ffff */
[----:B------:R-:W-:Y:S05]  /*7830*/  BRA `(.L_x_85) ;  /* 0xffffffe800607947 */ /* 0x000fea000383ffff */
        .weak           $__internal_0_$__cuda_sm20_rcp_rn_f32_slowpath
        .type           $__internal_0_$__cuda_sm20_rcp_rn_f32_slowpath,@function
        .size           $__internal_0_$__cuda_sm20_rcp_rn_f32_slowpath,(.L_x_91 - $__internal_0_$__cuda_sm20_rcp_rn_f32_slowpath)
$__internal_0_$__cuda_sm20_rcp_rn_f32_slowpath:
[----:B------:R-:W-:Y:S01]  /*7840*/  IMAD.SHL.U32 R0, R3, 0x2, RZ ;  /* 0x0000000203007824 */ /* 0x000fe200078e00ff */
[----:B------:R-:W-:Y:S04]  /*7850*/  BSSY B2, `(.L_x_86) ;  /* 0x0000030000027945 */ /* 0x000fe80003800000 */
[----:B------:R-:W-:-:S04]  /*7860*/  SHF.R.U32.HI R13, RZ, 0x18, R0 ;  /* 0x00000018ff0d7819 */ /* 0x000fc80000011600 */
[----:B------:R-:W-:-:S13]  /*7870*/  ISETP.NE.U32.AND P0, PT, R13, RZ, PT ;  /* 0x000000ff0d00720c */ /* 0x000fda0003f05070 */
[----:B------:R-:W-:Y:S05]  /*7880*/  @P0 BRA `(.L_x_87) ;  /* 0x0000000000280947 */ /* 0x000fea0003800000 */
[----:B------:R-:W-:-:S05]  /*7890*/  IMAD.SHL.U32 R0, R3, 0x2, RZ ;  /* 0x0000000203007824 */ /* 0x000fca00078e00ff */
[----:B------:R-:W-:-:S13]  /*78a0*/  ISETP.NE.AND P0, PT, R0, RZ, PT ;  /* 0x000000ff0000720c */ /* 0x000fda0003f05270 */
[----:B------:R-:W-:Y:S01]  /*78b0*/  @P0 FFMA R9, R3, 1.84467440737095516160e+19, RZ ;  /* 0x5f80000003090823 */ /* 0x000fe200000000ff */
[----:B------:R-:W-:Y:S08]  /*78c0*/  @!P0 MUFU.RCP R8, R3 ;  /* 0x0000000300088308 */ /* 0x000ff00000001000 */
[----:B------:R-:W1:Y:S02]  /*78d0*/  @P0 MUFU.RCP R0, R9 ;  /* 0x0000000900000308 */ /* 0x000e640000001000 */
[----:B-1----:R-:W-:-:S04]  /*78e0*/  @P0 FFMA R10, R9, R0, -1 ;  /* 0xbf800000090a0423 */ /* 0x002fc80000000000 */
[----:B------:R-:W-:-:S04]  /*78f0*/  @P0 FADD.FTZ R11, -R10, -RZ ;  /* 0x800000ff0a0b0221 */ /* 0x000fc80000010100 */
[----:B------:R-:W-:-:S04]  /*7900*/  @P0 FFMA R0, R0, R11, R0 ;  /* 0x0000000b00000223 */ /* 0x000fc80000000000 */
[----:B------:R-:W-:Y:S01]  /*7910*/  @P0 FFMA R8, R0, 1.84467440737095516160e+19, RZ ;  /* 0x5f80000000080823 */ /* 0x000fe200000000ff */
[----:B------:R-:W-:Y:S06]  /*7920*/  BRA `(.L_x_88) ;  /* 0x0000000000887947 */ /* 0x000fec0003800000 */
.L_x_87:
[----:B------:R-:W-:-:S05]  /*7930*/  VIADD R20, R13, 0xffffff03 ;  /* 0xffffff030d147836 */ /* 0x000fca0000000000 */
[----:B------:R-:W-:-:S13]  /*7940*/  ISETP.GT.U32.AND P0, PT, R20, 0x1, PT ;  /* 0x000000011400780c */ /* 0x000fda0003f04070 */
[----:B------:R-:W-:Y:S05]  /*7950*/  @P0 BRA `(.L_x_89) ;  /* 0x0000000000780947 */ /* 0x000fea0003800000 */
[----:B------:R-:W-:Y:S02]  /*7960*/  LOP3.LUT R0, R3, 0x7fffff, RZ, 0xc0, !PT ;  /* 0x007fffff03007812 */ /* 0x000fe400078ec0ff */
[----:B------:R-:W-:Y:S02]  /*7970*/  MOV R11, 0x3 ;  /* 0x00000003000b7802 */ /* 0x000fe40000000f00 */
[----:B------:R-:W-:Y:S02]  /*7980*/  LOP3.LUT R0, R0, 0x3f800000, RZ, 0xfc, !PT ;  /* 0x3f80000000007812 */ /* 0x000fe400078efcff */
[----:B------:R-:W-:Y:S02]  /*7990*/  SHF.L.U32 R11, R11, R20, RZ ;  /* 0x000000140b0b7219 */ /* 0x000fe400000006ff */
[----:B------:R-:W1:Y:S02]  /*79a0*/  MUFU.RCP R9, R0 ;  /* 0x0000000000097308 */ /* 0x000e640000001000 */
[----:B-1----:R-:W-:-:S04]  /*79b0*/  FFMA R8, R0, R9, -1 ;  /* 0xbf80000000087423 */ /* 0x002fc80000000009 */
[----:B------:R-:W-:-:S04]  /*79c0*/  FADD.FTZ R8, -R8, -RZ ;  /* 0x800000ff08087221 */ /* 0x000fc80000010100 */
[CCC-:B------:R-:W-:Y:S01]  /*79d0*/  FFMA.RM R10, R9.reuse, R8.reuse, R9.reuse ;  /* 0x00000008090a7223 */ /* 0x1c0fe20000004009 */
[----:B------:R-:W-:-:S04]  /*79e0*/  FFMA.RP R9, R9, R8, R9 ;  /* 0x0000000809097223 */ /* 0x000fc80000008009 */
[C---:B------:R-:W-:Y:S02]  /*79f0*/  LOP3.LUT R8, R10.reuse, 0x7fffff, RZ, 0xc0, !PT ;  /* 0x007fffff0a087812 */ /* 0x040fe400078ec0ff */
[----:B------:R-:W-:Y:S02]  /*7a00*/  FSETP.NEU.FTZ.AND P0, PT, R10, R9, PT ;  /* 0x000000090a00720b */ /* 0x000fe40003f1d000 */
[----:B------:R-:W-:Y:S02]  /*7a10*/  LOP3.LUT R8, R8, 0x800000, RZ, 0xfc, !PT ;  /* 0x0080000008087812 */ /* 0x000fe400078efcff */
[----:B------:R-:W-:Y:S02]  /*7a20*/  SEL R9, RZ, 0xffffffff, !P0 ;  /* 0xffffffffff097807 */ /* 0x000fe40004000000 */
[----:B------:R-:W-:-:S03]  /*7a30*/  LOP3.LUT R11, R11, R8, RZ, 0xc0, !PT ;  /* 0x000000080b0b7212 */ /* 0x000fc600078ec0ff */
[----:B------:R-:W-:Y:S01]  /*7a40*/  IMAD.MOV R9, RZ, RZ, -R9 ;  /* 0x000000ffff097224 */ /* 0x000fe200078e0a09 */
[----:B------:R-:W-:-:S04]  /*7a50*/  SHF.R.U32.HI R11, RZ, R20, R11 ;  /* 0x00000014ff0b7219 */ /* 0x000fc8000001160b */
[--C-:B------:R-:W-:Y:S01]  /*7a60*/  LOP3.LUT P1, RZ, R9, R20, R8.reuse, 0xf8, !PT ;  /* 0x0000001409ff7212 */ /* 0x100fe2000782f808 */
[----:B------:R-:W-:Y:S01]  /*7a70*/  VIADD R9, R13, 0xffffff04 ;  /* 0xffffff040d097836 */ /* 0x000fe20000000000 */
[C---:B------:R-:W-:Y:S02]  /*7a80*/  LOP3.LUT P0, RZ, R11.reuse, 0x1, RZ, 0xc0, !PT ;  /* 0x000000010bff7812 */ /* 0x040fe4000780c0ff */
[----:B------:R-:W-:Y:S02]  /*7a90*/  LOP3.LUT P2, RZ, R11, 0x2, RZ, 0xc0, !PT ;  /* 0x000000020bff7812 */ /* 0x000fe4000784c0ff */
[----:B------:R-:W-:Y:S02]  /*7aa0*/  SHF.R.U32.HI R8, RZ, R9, R8 ;  /* 0x00000009ff087219 */ /* 0x000fe40000011608 */
[----:B------:R-:W-:Y:S02]  /*7ab0*/  PLOP3.LUT P0, PT, P0, P1, P2, 0xe0, 0x0 ;  /* 0x000000000000781c */ /* 0x000fe40000703c20 */
[----:B------:R-:W-:-:S02]  /*7ac0*/  LOP3.LUT P1, RZ, R3, 0x7fffff, RZ, 0xc0, !PT ;  /* 0x007fffff03ff7812 */ /* 0x000fc4000782c0ff */
[----:B------:R-:W-:-:S05]  /*7ad0*/  SEL R0, RZ, 0x1, !P0 ;  /* 0x00000001ff007807 */ /* 0x000fca0004000000 */
[----:B------:R-:W-:-:S05]  /*7ae0*/  IMAD.MOV R0, RZ, RZ, -R0 ;  /* 0x000000ffff007224 */ /* 0x000fca00078e0a00 */
[----:B------:R-:W-:-:S13]  /*7af0*/  ISETP.GE.AND P0, PT, R0, RZ, PT ;  /* 0x000000ff0000720c */ /* 0x000fda0003f06270 */
[----:B------:R-:W-:-:S05]  /*7b00*/  @!P0 VIADD R8, R8, 0x1 ;  /* 0x0000000108088836 */ /* 0x000fca0000000000 */
[----:B------:R-:W-:-:S04]  /*7b10*/  @!P1 SHF.L.U32 R8, R8, 0x1, RZ ;  /* 0x0000000108089819 */ /* 0x000fc800000006ff */
[----:B------:R-:W-:Y:S01]  /*7b20*/  LOP3.LUT R8, R8, 0x80000000, R3, 0xf8, !PT ;  /* 0x8000000008087812 */ /* 0x000fe200078ef803 */
[----:B------:R-:W-:Y:S06]  /*7b30*/  BRA `(.L_x_88) ;  /* 0x0000000000047947 */ /* 0x000fec0003800000 */
.L_x_89:
[----:B------:R1:W2:Y:S02]  /*7b40*/  MUFU.RCP R8, R3 ;  /* 0x0000000300087308 */ /* 0x0002a40000001000 */
.L_x_88:
[----:B------:R-:W-:Y:S05]  /*7b50*/  BSYNC B2 ;  /* 0x0000000000027941 */ /* 0x000fea0003800000 */
.L_x_86:
[----:B--2---:R-:W-:Y:S02]  /*7b60*/  IMAD.MOV.U32 R0, RZ, RZ, R8 ;  /* 0x000000ffff007224 */ /* 0x004fe400078e0008 */
[----:B------:R-:W-:Y:S02]  /*7b70*/  IMAD.MOV.U32 R8, RZ, RZ, R12 ;  /* 0x000000ffff087224 */ /* 0x000fe400078e000c */
[----:B------:R-:W-:-:S04]  /*7b80*/  IMAD.MOV.U32 R9, RZ, RZ, 0x0 ;  /* 0x00000000ff097424 */ /* 0x000fc800078e00ff */
[----:B-1----:R-:W-:Y:S05]  /*7b90*/  RET.REL.NODEC R8 `(_ZN7cutlass13device_kernelINS_4fmha6kernel13FmhaKernelTmaINS1_10collective15FmhaMainloopTmaINS_6half_tEfN4cute5tupleIJNS7_1CILi64EEESA_NS9_ILi32EEEEEENS4_14ResidualFusionEJEEENS4_15FmhaFwdEpilogueIS6_fNS8_IJSA_SB_SA_EEEEEJEEEEEvNT_6ParamsE) ;  /* 0xffffff8408187950 */ /* 0x002fea0003c3ffff */
.L_x_90:
[----:B------:R-:W-:-:S00]  /*7ba0*/  BRA `(.L_x_90) ;  /* 0xfffffffc00fc7947 */ /* 0x000fc0000383ffff */
[----:B------:R-:W-:-:S00]  /*7bb0*/  NOP ;  /* 0x0000000000007918 */ /* 0x000fc00000000000 */
        /* <DEDUP_REMOVED lines=12> */
.L_x_91:


//--------------------- .nv.global.init           --------------------------
	.section	.nv.global.init,"aw",@progbits
.nv.global.init:
	.type		$str$23,@object
	.size		$str$23,($str$24 - $str$23)
$str$23:
        /*0000*/ 	.byte	0x28, 0x61, 0x64, 0x64, 0x72, 0x65, 0x73, 0x73, 0x20, 0x26, 0x20, 0x6d, 0x61, 0x73, 0x6b, 0x29
        /*0010*/ 	.byte	0x20, 0x3d, 0x3d, 0x20, 0x30, 0x00
	.type		$str$24,@object
	.size		$str$24,(__unnamed_1 - $str$24)
$str$24:
        /*0016*/ 	.byte	0x2f, 0x74, 0x6d, 0x70, 0x2f, 0x63, 0x75, 0x74, 0x6c, 0x61, 0x73, 0x73, 0x5f, 0x73, 0x77, 0x65
        /*0026*/ 	.byte	0x65, 0x70, 0x5f, 0x73, 0x72, 0x63, 0x2f, 0x69, 0x6e, 0x63, 0x6c, 0x75, 0x64, 0x65, 0x2f, 0x63
        /*0036*/ 	.byte	0x75, 0x74, 0x65, 0x2f, 0x70, 0x6f, 0x69, 0x6e, 0x74, 0x65, 0x72, 0x5f, 0x66, 0x6c, 0x61, 0x67
        /*0046*/ 	.byte	0x67, 0x65, 0x64, 0x2e, 0x68, 0x70, 0x70, 0x00
	.type		__unnamed_1,@object
	.size		__unnamed_1,(.L_0 - __unnamed_1)
__unnamed_1:
        /*004e*/ 	.byte	0x61, 0x75, 0x74, 0x6f, 0x20, 0x63, 0x75, 0x74, 0x65, 0x3a, 0x3a, 0x61, 0x73, 0x5f, 0x70, 0x6f
        /* <DEDUP_REMOVED lines=27> */
        /*020e*/ 	.byte	0x3e, 0x3e, 0x5d, 0x00
.L_0:


//--------------------- .nv.shared._ZN7cutlass13device_kernelINS_4fmha6kernel13FmhaKernelTmaINS1_10collective15FmhaMainloopTmaINS_6half_tEfN4cute5tupleIJNS7_1CILi64EEESA_NS9_ILi32EEEEEENS4_14ResidualFusionEJEEENS4_15FmhaFwdEpilogueIS6_fNS8_IJSA_SB_SA_EEEEEJEEEEEvNT_6ParamsE --------------------------
	.section	.nv.shared._ZN7cutlass13device_kernelINS_4fmha6kernel13FmhaKernelTmaINS1_10collective15FmhaMainloopTmaINS_6half_tEfN4cute5tupleIJNS7_1CILi64EEESA_NS9_ILi32EEEEEENS4_14ResidualFusionEJEEENS4_15FmhaFwdEpilogueIS6_fNS8_IJSA_SB_SA_EEEEEJEEEEEvNT_6ParamsE,"aw",@nobits
	.sectionflags	@""
	.align	16
	.zero		1024


//--------------------- .nv.shared.reserved.0     --------------------------
	.section	.nv.shared.reserved.0,"aw",@nobits
	.weak		__nv_reservedSMEM_offset_0_alias
	.size		__nv_reservedSMEM_offset_0_alias, 0, 0
	.other		__nv_reservedSMEM_offset_0_alias,@"STO_CUDA_RESERVED_SHARED STV_DEFAULT"
__nv_reservedSMEM_offset_0_alias:
	.zero		0


//--------------------- .nv.global                --------------------------
	.section	.nv.global,"aw",@nobits
.nv.global:
	.type		_ZN39_INTERNAL_75a6d0da_4_k_cu_ac8bc009_30864cute1_E,@object
	.size		_ZN39_INTERNAL_75a6d0da_4_k_cu_ac8bc009_30864cute1_E,(_ZN39_INTERNAL_75a6d0da_4_k_cu_ac8bc009_30864cuda3std3__45__cpo6cbeginE - _ZN39_INTERNAL_75a6d0da_4_k_cu_ac8bc009_30864cute1_E)
_ZN39_INTERNAL_75a6d0da_4_k_cu_ac8bc009_30864cute1_E:
	.zero		1
	.type		_ZN39_INTERNAL_75a6d0da_4_k_cu_ac8bc009_30864cuda3std3__45__cpo6cbeginE,@object
	.size		_ZN39_INTERNAL_75a6d0da_4_k_cu_ac8bc009_30864cuda3std3__45__cpo6cbeginE,(_ZN39_INTERNAL_75a6d0da_4_k_cu_ac8bc009_30864cuda3std3__48in_placeE - _ZN39_INTERNAL_75a6d0da_4_k_cu_ac8bc009_30864cuda3std3__45__cpo6cbeginE)
_ZN39_INTERNAL_75a6d0da_4_k_cu_ac8bc009_30864cuda3std3__45__cpo6cbeginE:
	.zero		1
	.type		_ZN39_INTERNAL_75a6d0da_4_k_cu_ac8bc009_30864cuda3std3__48in_placeE,@object
	.size		_ZN39_INTERNAL_75a6d0da_4_k_cu_ac8bc009_30864cuda3std3__48in_placeE,(_ZN39_INTERNAL_75a6d0da_4_k_cu_ac8bc009_30864cuda3std6ranges3__45__cpo9iter_moveE - _ZN39_INTERNAL_75a6d0da_4_k_cu_ac8bc009_30864cuda3std3__48in_placeE)
_ZN39_INTERNAL_75a6d0da_4_k_cu_ac8bc009_30864cuda3std3__48in_placeE:
	.zero		1
	.type		_ZN39_INTERNAL_75a6d0da_4_k_cu_ac8bc009_30864cuda3std6ranges3__45__cpo9iter_moveE,@object
	.size		_ZN39_INTERNAL_75a6d0da_4_k_cu_ac8bc009_30864cuda3std6ranges3__45__cpo9iter_moveE,(_ZN39_INTERNAL_75a6d0da_4_k_cu_ac8bc009_30864cuda3std3__45__cpo5beginE - _ZN39_INTERNAL_75a6d0da_4_k_cu_ac8bc009_30864cuda3std6ranges3__45__cpo9iter_moveE)
_ZN39_INTERNAL_75a6d0da_4_k_cu_ac8bc009_30864cuda3std6ranges3__45__cpo9iter_moveE:
	.zero		1
	.type		_ZN39_INTERNAL_75a6d0da_4_k_cu_ac8bc009_30864cuda3std3__45__cpo5beginE,@object
	.size		_ZN39_INTERNAL_75a6d0da_4_k_cu_ac8bc009_30864cuda3std3__45__cpo5beginE,(_ZN39_INTERNAL_75a6d0da_4_k_cu_ac8bc009_30864cuda3std3__441_GLOBAL__N__75a6d0da_4_k_cu_ac8bc009_30866ignoreE - _ZN39_INTERNAL_75a6d0da_4_k_cu_ac8bc009_30864cuda3std3__45__cpo5beginE)
_ZN39_INTERNAL_75a6d0da_4_k_cu_ac8bc009_30864cuda3std3__45__cpo5beginE:
	.zero		1
	.type		_ZN39_INTERNAL_75a6d0da_4_k_cu_ac8bc009_30864cuda3std3__441_GLOBAL__N__75a6d0da_4_k_cu_ac8bc009_30866ignoreE,@object
	.size		_ZN39_INTERNAL_75a6d0da_4_k_cu_ac8bc009_30864cuda3std3__441_GLOBAL__N__75a6d0da_4_k_cu_ac8bc009_30866ignoreE,(_ZN39_INTERNAL_75a6d0da_4_k_cu_ac8bc009_30864cute7productE - _ZN39_INTERNAL_75a6d0da_4_k_cu_ac8bc009_30864cuda3std3__441_GLOBAL__N__75a6d0da_4_k_cu_ac8bc009_30866ignoreE)
_ZN39_INTERNAL_75a6d0da_4_k_cu_ac8bc009_30864cuda3std3__441_GLOBAL__N__75a6d0da_4_k_cu_ac8bc009_30866ignoreE:
	.zero		1
	.type		_ZN39_INTERNAL_75a6d0da_4_k_cu_ac8bc009_30864cute7productE,@object
	.size		_ZN39_INTERNAL_75a6d0da_4_k_cu_ac8bc009_30864cute7productE,(_ZN39_INTERNAL_75a6d0da_4_k_cu_ac8bc009_30864cuda3std3__45__cpo3endE - _ZN39_INTERNAL_75a6d0da_4_k_cu_ac8bc009_30864cute7productE)
_ZN39_INTERNAL_75a6d0da_4_k_cu_ac8bc009_30864cute7productE:
	.zero		1
	.type		_ZN39_INTERNAL_75a6d0da_4_k_cu_ac8bc009_30864cuda3std3__45__cpo3endE,@object
	.size		_ZN39_INTERNAL_75a6d0da_4_k_cu_ac8bc009_30864cuda3std3__45__cpo3endE,(_ZN39_INTERNAL_75a6d0da_4_k_cu_ac8bc009_30864cuda3std3__419piecewise_constructE - _ZN39_INTERNAL_75a6d0da_4_k_cu_ac8bc009_30864cuda3std3__45__cpo3endE)
_ZN39_INTERNAL_75a6d0da_4_k_cu_ac8bc009_30864cuda3std3__45__cpo3endE:
	.zero		1
	.type		_ZN39_INTERNAL_75a6d0da_4_k_cu_ac8bc009_30864cuda3std3__419piecewise_constructE,@object
	.size		_ZN39_INTERNAL_75a6d0da_4_k_cu_ac8bc009_30864cuda3std3__419piecewise_constructE,(_ZN39_INTERNAL_75a6d0da_4_k_cu_ac8bc009_30864cuda3std3__45__cpo4cendE - _ZN39_INTERNAL_75a6d0da_4_k_cu_ac8bc009_30864cuda3std3__419piecewise_constructE)
_ZN39_INTERNAL_75a6d0da_4_k_cu_ac8bc009_30864cuda3std3__419piecewise_constructE:
	.zero		1
	.type		_ZN39_INTERNAL_75a6d0da_4_k_cu_ac8bc009_30864cuda3std3__45__cpo4cendE,@object
	.size		_ZN39_INTERNAL_75a6d0da_4_k_cu_ac8bc009_30864cuda3std3__45__cpo4cendE,(_ZN39_INTERNAL_75a6d0da_4_k_cu_ac8bc009_30864cuda3std6ranges3__45__cpo4swapE - _ZN39_INTERNAL_75a6d0da_4_k_cu_ac8bc009_30864cuda3std3__45__cpo4cendE)
_ZN39_INTERNAL_75a6d0da_4_k_cu_ac8bc009_30864cuda3std3__45__cpo4cendE:
	.zero		1
	.type		_ZN39_INTERNAL_75a6d0da_4_k_cu_ac8bc009_30864cuda3std6ranges3__45__cpo4swapE,@object
	.size		_ZN39_INTERNAL_75a6d0da_4_k_cu_ac8bc009_30864cuda3std6ranges3__45__cpo4swapE,(.L_8 - _ZN39_INTERNAL_75a6d0da_4_k_cu_ac8bc009_30864cuda3std6ranges3__45__cpo4swapE)
_ZN39_INTERNAL_75a6d0da_4_k_cu_ac8bc009_30864cuda3std6ranges3__45__cpo4swapE:
	.zero		1
.L_8:


//--------------------- .nv.constant0._ZN7cutlass13device_kernelINS_4fmha6kernel13FmhaKernelTmaINS1_10collective15FmhaMainloopTmaINS_6half_tEfN4cute5tupleIJNS7_1CILi64EEESA_NS9_ILi32EEEEEENS4_14ResidualFusionEJEEENS4_15FmhaFwdEpilogueIS6_fNS8_IJSA_SB_SA_EEEEEJEEEEEvNT_6ParamsE --------------------------
	.section	.nv.constant0._ZN7cutlass13device_kernelINS_4fmha6kernel13FmhaKernelTmaINS1_10collective15FmhaMainloopTmaINS_6half_tEfN4cute5tupleIJNS7_1CILi64EEESA_NS9_ILi32EEEEEENS4_14ResidualFusionEJEEENS4_15FmhaFwdEpilogueIS6_fNS8_IJSA_SB_SA_EEEEEJEEEEEvNT_6ParamsE,"a",@progbits
	.sectionflags	@""
	.align	4
.nv.constant0._ZN7cutlass13device_kernelINS_4fmha6kernel13FmhaKernelTmaINS1_10collective15FmhaMainloopTmaINS_6half_tEfN4cute5tupleIJNS7_1CILi64EEESA_NS9_ILi32EEEEEENS4_14ResidualFusionEJEEENS4_15FmhaFwdEpilogueIS6_fNS8_IJSA_SB_SA_EEEEEJEEEEEvNT_6ParamsE:
	.zero		2688


//--------------------- SYMBOLS --------------------------

	.type		.nv.reservedSmem.offset0,@object
	.size		.nv.reservedSmem.offset0,0x4
	.type		__assertfail,@function
